	.target	sm_100a

	.elftype	@"ET_EXEC"


//--------------------- .note.nv.tkinfo           --------------------------
	.section	.note.nv.tkinfo,"",@"SHT_NOTE"
	.sectionflags	@"SHF_NOTE_NV_TKINFO"
	.tkinfo
        /*0018*/ 	.word	0x00000002
        /*0030*/ 	.string	""
        /*0030*/ 	.string	"ptxas"
        /*0030*/ 	.string	"Cuda compilation tools, release 13.0, V13.0.88"
        /*0030*/ 	.string	"Build cuda_13.0.r13.0/compiler.36424714_0"
        /*0030*/ 	.string	"-arch sm_100a -m 64 "



//--------------------- .note.nv.cuinfo           --------------------------
	.section	.note.nv.cuinfo,"",@"SHT_NOTE"
	.sectionflags	@"SHF_NOTE_NV_CUINFO"
        /*0018*/ 	.short	0x0002
        /*001a*/ 	.short	0x0064
        /*001c*/ 	.short	0x0082
	.zero		2


//--------------------- .nv.info                  --------------------------
	.section	.nv.info,"",@"SHT_CUDA_INFO"
	.align	4


	//----- nvinfo : EIATTR_REGCOUNT
	.align		4
        /*0000*/ 	.byte	0x04, 0x2f
        /*0002*/ 	.short	(.L_19 - .L_18)
	.align		4
.L_18:
        /*0004*/ 	.word	index@(_ZN7cutlass13device_kernelINS_4gemm6kernel13GemmUniversalIN4cute5tupleIJiiiiEEENS1_10collective13CollectiveMmaINS1_46MainloopSm100TmaUmmaWarpSpecializedBlockScaledILi14ELi2ELi2ENS5_IJNS4_1CILi1EEENSA_ILi4EEESB_EEEEENS5_IJNSA_ILi128EEENSA_ILi64EEESF_EEENS5_IJNS_12float_e2m1_tENS_13float_ue4m3_tEEEENS5_IJNS5_IJlSB_lEEENS4_6LayoutINS5_IJNS5_IJNS5_IJNSA_ILi32EEESC_EEEiEEENS5_IJNS5_IJNSA_ILi16EEESC_EEEiEEENS5_IJSB_iEEEEEENS5_IJSS_NS5_IJNS5_IJNSA_ILi0EEESB_EEENSA_ILi512EEEEEENS5_IJSV_iEEEEEEEEEEESK_S12_NS4_8TiledMMAINS4_8MMA_AtomIJNS4_17SM100_MMA_MXF4_SSISI_SI_fSJ_Li128ELi64ELi16ELNS4_4UMMA5MajorE0ELS17_0ELNS16_7ScaleInE0ELS18_0EEEEEENSM_INS5_IJSB_SB_SB_EEENS5_IJSV_SV_SV_EEEEENS5_IJNS4_10UnderscoreES1E_S1E_EEEEENS5_IJNS4_23SM90_TMA_LOAD_MULTICASTES1H_EEENS5_IJNS4_14ComposedLayoutINS4_7SwizzleILi2ELi4ELi3EEENS4_18smem_ptr_flag_bitsILi4EEENSM_INS5_IJNSA_ILi8EEESF_EEENS5_IJSF_SB_EEEEEEENSM_INS5_IJNS5_IJNS5_IJSO_SB_EEESR_EEESB_NS5_IJSB_NSA_ILi2EEEEEEEEENS5_IJNS5_IJNS5_IJSR_SX_EEESW_EEESV_NS5_IJSC_SX_EEEEEEEEEEEvNS4_8identityENS5_IJNS4_13SM90_TMA_LOADES25_EEES23_vS24_EENS_8epilogue10collective18CollectiveEpilogueINS28_23Sm100TmaWarpSpecializedILi3ELi2ELi32ELb1ELb0EEEJSH_NS5_IJNSM_ISF_SB_EENSM_ISN_SB_EEEEENS_10bfloat16_tESL_S2G_SL_NS28_6fusion15FusionCallbacksIS2C_NS2H_17LinearCombinationIS2G_fS2G_fLNS_15FloatRoundStyleE2EEESH_S2F_JEEENS4_5SM1004TMEM4LOAD26SM100_TMEM_LOAD_32dp32b32xES25_NS1J_IS1L_NS1M_ILi16EEENSM_INS5_IJS1O_SN_EEENS5_IJSN_SB_EEEEEEENS4_39AutoVectorizingCopyWithAssumedAlignmentILi128EEENS4_14SM90_TMA_STOREES2V_S2X_S2X_EEEvvEEEEvNT_6ParamsE)
        /*0008*/ 	.word	0x0000006f


	//----- nvinfo : EIATTR_FRAME_SIZE
	.align		4
.L_19:
        /*000c*/ 	.byte	0x04, 0x11
        /*000e*/ 	.short	(.L_21 - .L_20)
	.align		4
.L_20:
        /*0010*/ 	.word	index@($__internal_2_$__cuda_sm10x_tcgen05_guardrail_trap_unallocated_columns_being_dealloced)
        /*0014*/ 	.word	0x00000000


	//----- nvinfo : EIATTR_FRAME_SIZE
	.align		4
.L_21:
        /*0018*/ 	.byte	0x04, 0x11
        /*001a*/ 	.short	(.L_23 - .L_22)
	.align		4
.L_22:
        /*001c*/ 	.word	index@($__internal_1_$__cuda_sm10x_tcgen05_guardrail_trap_phase_invalid_during_alloc)
        /*0020*/ 	.word	0x00000000


	//----- nvinfo : EIATTR_FRAME_SIZE
	.align		4
.L_23:
        /*0024*/ 	.byte	0x04, 0x11
        /*0026*/ 	.short	(.L_25 - .L_24)
	.align		4
.L_24:
        /*0028*/ 	.word	index@($__internal_0_$__cuda_sm10x_tcgen05_guardrail_trap_col_being_dealloced_not_returned_by_alloc)
        /*002c*/ 	.word	0x00000000


	//----- nvinfo : EIATTR_FRAME_SIZE
	.align		4
.L_25:
        /*0030*/ 	.byte	0x04, 0x11
        /*0032*/ 	.short	(.L_27 - .L_26)
	.align		4
.L_26:
        /*0034*/ 	.word	index@(_ZN7cutlass13device_kernelINS_4gemm6kernel13GemmUniversalIN4cute5tupleIJiiiiEEENS1_10collective13CollectiveMmaINS1_46MainloopSm100TmaUmmaWarpSpecializedBlockScaledILi14ELi2ELi2ENS5_IJNS4_1CILi1EEENSA_ILi4EEESB_EEEEENS5_IJNSA_ILi128EEENSA_ILi64EEESF_EEENS5_IJNS_12float_e2m1_tENS_13float_ue4m3_tEEEENS5_IJNS5_IJlSB_lEEENS4_6LayoutINS5_IJNS5_IJNS5_IJNSA_ILi32EEESC_EEEiEEENS5_IJNS5_IJNSA_ILi16EEESC_EEEiEEENS5_IJSB_iEEEEEENS5_IJSS_NS5_IJNS5_IJNSA_ILi0EEESB_EEENSA_ILi512EEEEEENS5_IJSV_iEEEEEEEEEEESK_S12_NS4_8TiledMMAINS4_8MMA_AtomIJNS4_17SM100_MMA_MXF4_SSISI_SI_fSJ_Li128ELi64ELi16ELNS4_4UMMA5MajorE0ELS17_0ELNS16_7ScaleInE0ELS18_0EEEEEENSM_INS5_IJSB_SB_SB_EEENS5_IJSV_SV_SV_EEEEENS5_IJNS4_10UnderscoreES1E_S1E_EEEEENS5_IJNS4_23SM90_TMA_LOAD_MULTICASTES1H_EEENS5_IJNS4_14ComposedLayoutINS4_7SwizzleILi2ELi4ELi3EEENS4_18smem_ptr_flag_bitsILi4EEENSM_INS5_IJNSA_ILi8EEESF_EEENS5_IJSF_SB_EEEEEEENSM_INS5_IJNS5_IJNS5_IJSO_SB_EEESR_EEESB_NS5_IJSB_NSA_ILi2EEEEEEEEENS5_IJNS5_IJNS5_IJSR_SX_EEESW_EEESV_NS5_IJSC_SX_EEEEEEEEEEEvNS4_8identityENS5_IJNS4_13SM90_TMA_LOADES25_EEES23_vS24_EENS_8epilogue10collective18CollectiveEpilogueINS28_23Sm100TmaWarpSpecializedILi3ELi2ELi32ELb1ELb0EEEJSH_NS5_IJNSM_ISF_SB_EENSM_ISN_SB_EEEEENS_10bfloat16_tESL_S2G_SL_NS28_6fusion15FusionCallbacksIS2C_NS2H_17LinearCombinationIS2G_fS2G_fLNS_15FloatRoundStyleE2EEESH_S2F_JEEENS4_5SM1004TMEM4LOAD26SM100_TMEM_LOAD_32dp32b32xES25_NS1J_IS1L_NS1M_ILi16EEENSM_INS5_IJS1O_SN_EEENS5_IJSN_SB_EEEEEEENS4_39AutoVectorizingCopyWithAssumedAlignmentILi128EEENS4_14SM90_TMA_STOREES2V_S2X_S2X_EEEvvEEEEvNT_6ParamsE)
        /*0038*/ 	.word	0x00000000


	//----- nvinfo : EIATTR_MIN_STACK_SIZE
	.align		4
.L_27:
        /*003c*/ 	.byte	0x04, 0x12
        /*003e*/ 	.short	(.L_29 - .L_28)
	.align		4
.L_28:
        /*0040*/ 	.word	index@(_ZN7cutlass13device_kernelINS_4gemm6kernel13GemmUniversalIN4cute5tupleIJiiiiEEENS1_10collective13CollectiveMmaINS1_46MainloopSm100TmaUmmaWarpSpecializedBlockScaledILi14ELi2ELi2ENS5_IJNS4_1CILi1EEENSA_ILi4EEESB_EEEEENS5_IJNSA_ILi128EEENSA_ILi64EEESF_EEENS5_IJNS_12float_e2m1_tENS_13float_ue4m3_tEEEENS5_IJNS5_IJlSB_lEEENS4_6LayoutINS5_IJNS5_IJNS5_IJNSA_ILi32EEESC_EEEiEEENS5_IJNS5_IJNSA_ILi16EEESC_EEEiEEENS5_IJSB_iEEEEEENS5_IJSS_NS5_IJNS5_IJNSA_ILi0EEESB_EEENSA_ILi512EEEEEENS5_IJSV_iEEEEEEEEEEESK_S12_NS4_8TiledMMAINS4_8MMA_AtomIJNS4_17SM100_MMA_MXF4_SSISI_SI_fSJ_Li128ELi64ELi16ELNS4_4UMMA5MajorE0ELS17_0ELNS16_7ScaleInE0ELS18_0EEEEEENSM_INS5_IJSB_SB_SB_EEENS5_IJSV_SV_SV_EEEEENS5_IJNS4_10UnderscoreES1E_S1E_EEEEENS5_IJNS4_23SM90_TMA_LOAD_MULTICASTES1H_EEENS5_IJNS4_14ComposedLayoutINS4_7SwizzleILi2ELi4ELi3EEENS4_18smem_ptr_flag_bitsILi4EEENSM_INS5_IJNSA_ILi8EEESF_EEENS5_IJSF_SB_EEEEEEENSM_INS5_IJNS5_IJNS5_IJSO_SB_EEESR_EEESB_NS5_IJSB_NSA_ILi2EEEEEEEEENS5_IJNS5_IJNS5_IJSR_SX_EEESW_EEESV_NS5_IJSC_SX_EEEEEEEEEEEvNS4_8identityENS5_IJNS4_13SM90_TMA_LOADES25_EEES23_vS24_EENS_8epilogue10collective18CollectiveEpilogueINS28_23Sm100TmaWarpSpecializedILi3ELi2ELi32ELb1ELb0EEEJSH_NS5_IJNSM_ISF_SB_EENSM_ISN_SB_EEEEENS_10bfloat16_tESL_S2G_SL_NS28_6fusion15FusionCallbacksIS2C_NS2H_17LinearCombinationIS2G_fS2G_fLNS_15FloatRoundStyleE2EEESH_S2F_JEEENS4_5SM1004TMEM4LOAD26SM100_TMEM_LOAD_32dp32b32xES25_NS1J_IS1L_NS1M_ILi16EEENSM_INS5_IJS1O_SN_EEENS5_IJSN_SB_EEEEEEENS4_39AutoVectorizingCopyWithAssumedAlignmentILi128EEENS4_14SM90_TMA_STOREES2V_S2X_S2X_EEEvvEEEEvNT_6ParamsE)
        /*0044*/ 	.word	0x00000000
.L_29:


//--------------------- .nv.compat                --------------------------
	.section	.nv.compat,"",@"SHT_CUDA_COMPAT_INFO"
	.align	4
        /*0000*/ 	.byte	0x02, 0x09, 0x01, 0x00, 0x02, 0x02, 0x02, 0x00, 0x02, 0x05, 0x05, 0x00, 0x03, 0x07, 0x01, 0x01
        /*0010*/ 	.byte	0x02, 0x03, 0x01, 0x00, 0x02, 0x06, 0x01, 0x00, 0x04, 0x0b, 0x08, 0x00, 0x09, 0x00, 0x00, 0x00
        /*0020*/ 	.byte	0x00, 0x00, 0x00, 0x00


//--------------------- .nv.info._ZN7cutlass13device_kernelINS_4gemm6kernel13GemmUniversalIN4cute5tupleIJiiiiEEENS1_10collective13CollectiveMmaINS1_46MainloopSm100TmaUmmaWarpSpecializedBlockScaledILi14ELi2ELi2ENS5_IJNS4_1CILi1EEENSA_ILi4EEESB_EEEEENS5_IJNSA_ILi128EEENSA_ILi64EEESF_EEENS5_IJNS_12float_e2m1_tENS_13float_ue4m3_tEEEENS5_IJNS5_IJlSB_lEEENS4_6LayoutINS5_IJNS5_IJNS5_IJNSA_ILi32EEESC_EEEiEEENS5_IJNS5_IJNSA_ILi16EEESC_EEEiEEENS5_IJSB_iEEEEEENS5_IJSS_NS5_IJNS5_IJNSA_ILi0EEESB_EEENSA_ILi512EEEEEENS5_IJSV_iEEEEEEEEEEESK_S12_NS4_8TiledMMAINS4_8MMA_AtomIJNS4_17SM100_MMA_MXF4_SSISI_SI_fSJ_Li128ELi64ELi16ELNS4_4UMMA5MajorE0ELS17_0ELNS16_7ScaleInE0ELS18_0EEEEEENSM_INS5_IJSB_SB_SB_EEENS5_IJSV_SV_SV_EEEEENS5_IJNS4_10UnderscoreES1E_S1E_EEEEENS5_IJNS4_23SM90_TMA_LOAD_MULTICASTES1H_EEENS5_IJNS4_14ComposedLayoutINS4_7SwizzleILi2ELi4ELi3EEENS4_18smem_ptr_flag_bitsILi4EEENSM_INS5_IJNSA_ILi8EEESF_EEENS5_IJSF_SB_EEEEEEENSM_INS5_IJNS5_IJNS5_IJSO_SB_EEESR_EEESB_NS5_IJSB_NSA_ILi2EEEEEEEEENS5_IJNS5_IJNS5_IJSR_SX_EEESW_EEESV_NS5_IJSC_SX_EEEEEEEEEEEvNS4_8identityENS5_IJNS4_13SM90_TMA_LOADES25_EEES23_vS24_EENS_8epilogue10collective18CollectiveEpilogueINS28_23Sm100TmaWarpSpecializedILi3ELi2ELi32ELb1ELb0EEEJSH_NS5_IJNSM_ISF_SB_EENSM_ISN_SB_EEEEENS_10bfloat16_tESL_S2G_SL_NS28_6fusion15FusionCallbacksIS2C_NS2H_17LinearCombinationIS2G_fS2G_fLNS_15FloatRoundStyleE2EEESH_S2F_JEEENS4_5SM1004TMEM4LOAD26SM100_TMEM_LOAD_32dp32b32xES25_NS1J_IS1L_NS1M_ILi16EEENSM_INS5_IJS1O_SN_EEENS5_IJSN_SB_EEEEEEENS4_39AutoVectorizingCopyWithAssumedAlignmentILi128EEENS4_14SM90_TMA_STOREES2V_S2X_S2X_EEEvvEEEEvNT_6ParamsE --------------------------
	.section	.nv.info._ZN7cutlass13device_kernelINS_4gemm6kernel13GemmUniversalIN4cute5tupleIJiiiiEEENS1_10collective13CollectiveMmaINS1_46MainloopSm100TmaUmmaWarpSpecializedBlockScaledILi14ELi2ELi2ENS5_IJNS4_1CILi1EEENSA_ILi4EEESB_EEEEENS5_IJNSA_ILi128EEENSA_ILi64EEESF_EEENS5_IJNS_12float_e2m1_tENS_13float_ue4m3_tEEEENS5_IJNS5_IJlSB_lEEENS4_6LayoutINS5_IJNS5_IJNS5_IJNSA_ILi32EEESC_EEEiEEENS5_IJNS5_IJNSA_ILi16EEESC_EEEiEEENS5_IJSB_iEEEEEENS5_IJSS_NS5_IJNS5_IJNSA_ILi0EEESB_EEENSA_ILi512EEEEEENS5_IJSV_iEEEEEEEEEEESK_S12_NS4_8TiledMMAINS4_8MMA_AtomIJNS4_17SM100_MMA_MXF4_SSISI_SI_fSJ_Li128ELi64ELi16ELNS4_4UMMA5MajorE0ELS17_0ELNS16_7ScaleInE0ELS18_0EEEEEENSM_INS5_IJSB_SB_SB_EEENS5_IJSV_SV_SV_EEEEENS5_IJNS4_10UnderscoreES1E_S1E_EEEEENS5_IJNS4_23SM90_TMA_LOAD_MULTICASTES1H_EEENS5_IJNS4_14ComposedLayoutINS4_7SwizzleILi2ELi4ELi3EEENS4_18smem_ptr_flag_bitsILi4EEENSM_INS5_IJNSA_ILi8EEESF_EEENS5_IJSF_SB_EEEEEEENSM_INS5_IJNS5_IJNS5_IJSO_SB_EEESR_EEESB_NS5_IJSB_NSA_ILi2EEEEEEEEENS5_IJNS5_IJNS5_IJSR_SX_EEESW_EEESV_NS5_IJSC_SX_EEEEEEEEEEEvNS4_8identityENS5_IJNS4_13SM90_TMA_LOADES25_EEES23_vS24_EENS_8epilogue10collective18CollectiveEpilogueINS28_23Sm100TmaWarpSpecializedILi3ELi2ELi32ELb1ELb0EEEJSH_NS5_IJNSM_ISF_SB_EENSM_ISN_SB_EEEEENS_10bfloat16_tESL_S2G_SL_NS28_6fusion15FusionCallbacksIS2C_NS2H_17LinearCombinationIS2G_fS2G_fLNS_15FloatRoundStyleE2EEESH_S2F_JEEENS4_5SM1004TMEM4LOAD26SM100_TMEM_LOAD_32dp32b32xES25_NS1J_IS1L_NS1M_ILi16EEENSM_INS5_IJS1O_SN_EEENS5_IJSN_SB_EEEEEEENS4_39AutoVectorizingCopyWithAssumedAlignmentILi128EEENS4_14SM90_TMA_STOREES2V_S2X_S2X_EEEvvEEEEvNT_6ParamsE,"",@"SHT_CUDA_INFO"
	.sectionflags	@""
	.align	4


	//----- nvinfo : EIATTR_CUDA_API_VERSION
	.align		4
        /*0000*/ 	.byte	0x04, 0x37
        /*0002*/ 	.short	(.L_31 - .L_30)
.L_30:
        /*0004*/ 	.word	0x00000082


	//----- nvinfo : EIATTR_KPARAM_INFO
	.align		4
.L_31:
        /*0008*/ 	.byte	0x04, 0x17
        /*000a*/ 	.short	(.L_33 - .L_32)
.L_32:
        /*000c*/ 	.word	0x00000000
        /*0010*/ 	.short	0x0000
        /*0012*/ 	.short	0x0000
        /*0014*/ 	.byte	0x00, 0xf0, 0x01, 0x30


	//----- nvinfo : EIATTR_AT_ENTRY_FRAGMENTS
	.align		4
.L_33:
        /*0018*/ 	.byte	0x04, 0x4f
        /*001a*/ 	.short	(.L_35 - .L_34)


	//   ....[0]....
.L_34:
        /*001c*/ 	.word	0x00000006


	//----- nvinfo : EIATTR_RESERVED_SMEM_USED
	.align		4
.L_35:
        /*0020*/ 	.byte	0x01, 0x41
	.zero		2


	//----- nvinfo : EIATTR_SPARSE_MMA_MASK
	.align		4
        /*0024*/ 	.byte	0x03, 0x50
        /*0026*/ 	.short	0x0000


	//----- nvinfo : EIATTR_TCGEN05_1CTA_USED
	.align		4
        /*0028*/ 	.byte	0x01, 0x51
	.zero		2


	//----- nvinfo : EIATTR_MAXREG_COUNT
	.align		4
        /*002c*/ 	.byte	0x03, 0x1b
        /*002e*/ 	.short	0x00ff


	//----- nvinfo : EIATTR_NUM_BARRIERS
	.align		4
        /*0030*/ 	.byte	0x02, 0x4c
        /*0032*/ 	.byte	0x07
	.zero		1


	//----- nvinfo : EIATTR_EXTERNS
	.align		4
        /*0034*/ 	.byte	0x04, 0x0f
        /*0036*/ 	.short	(.L_37 - .L_36)


	//   ....[0]....
	.align		4
.L_36:
        /*0038*/ 	.word	index@(__assertfail)


	//----- nvinfo : EIATTR_MERCURY_ISA_VERSION
	.align		4
.L_37:
        /*003c*/ 	.byte	0x03, 0x5f
        /*003e*/ 	.short	0x0101


	//----- nvinfo : EIATTR_INT_WARP_WIDE_INSTR_OFFSETS
	.align		4
        /*0040*/ 	.byte	0x04, 0x31
        /*0042*/ 	.short	(.L_39 - .L_38)


	//   ....[0]....
.L_38:
        /*0044*/ 	.word	0x00002580


	//   ....[1]....
        /*0048*/ 	.word	0x00004ab0


	//   ....[2]....
        /*004c*/ 	.word	0x00004ae0


	//   ....[3]....
        /*0050*/ 	.word	0x00004b30


	//   ....[4]....
        /*0054*/ 	.word	0x000053d0


	//   ....[5]....
        /*0058*/ 	.word	0x00005440


	//   ....[6]....
        /*005c*/ 	.word	0x000056b0


	//   ....[7]....
        /*0060*/ 	.word	0x00005820


	//----- nvinfo : EIATTR_COOP_GROUP_MASK_REGIDS
	.align		4
.L_39:
        /*0064*/ 	.byte	0x04, 0x29
        /*0066*/ 	.short	(.L_41 - .L_40)


	//   ....[0]....
.L_40:
        /*0068*/ 	.word	0xffffffff


	//   ....[1]....
        /*006c*/ 	.word	0xffffffff


	//   ....[2]....
        /*0070*/ 	.word	0xffffffff


	//   ....[3]....
        /*0074*/ 	.word	0xffffffff


	//   ....[4]....
        /*0078*/ 	.word	0xffffffff


	//   ....[5]....
        /*007c*/ 	.word	0xffffffff


	//   ....[6]....
        /*0080*/ 	.word	0xffffffff


	//   ....[7]....
        /*0084*/ 	.word	0xffffffff


	//   ....[8]....
        /*0088*/ 	.word	0xffffffff


	//   ....[9]....
        /*008c*/ 	.word	0xffffffff


	//   ....[10]....
        /*0090*/ 	.word	0xffffffff


	//   ....[11]....
        /*0094*/ 	.word	0xffffffff


	//   ....[12]....
        /*0098*/ 	.word	0xffffffff


	//   ....[13]....
        /*009c*/ 	.word	0xffffffff


	//----- nvinfo : EIATTR_COOP_GROUP_INSTR_OFFSETS
	.align		4
.L_41:
        /*00a0*/ 	.byte	0x04, 0x28
        /*00a2*/ 	.short	(.L_43 - .L_42)


	//   ....[0]....
.L_42:
        /*00a4*/ 	.word	0x00000090


	//   ....[1]....
        /*00a8*/ 	.word	0x00000530


	//   ....[2]....
        /*00ac*/ 	.word	0x00000850


	//   ....[3]....
        /*00b0*/ 	.word	0x000009d0


	//   ....[4]....
        /*00b4*/ 	.word	0x00000ad0


	//   ....[5]....
        /*00b8*/ 	.word	0x00000c40


	//   ....[6]....
        /*00bc*/ 	.word	0x00000da0


	//   ....[7]....
        /*00c0*/ 	.word	0x00000f50


	//   ....[8]....
        /*00c4*/ 	.word	0x00002460


	//   ....[9]....
        /*00c8*/ 	.word	0x000037f0


	//   ....[10]....
        /*00cc*/ 	.word	0x00003a00


	//   ....[11]....
        /*00d0*/ 	.word	0x00003a30


	//   ....[12]....
        /*00d4*/ 	.word	0x000049a0


	//   ....[13]....
        /*00d8*/ 	.word	0x00004bd0


	//----- nvinfo : EIATTR_VRC_CTA_INIT_COUNT
	.align		4
.L_43:
        /*00dc*/ 	.byte	0x02, 0x4a
        /*00de*/ 	.byte	0x80
	.zero		1


	//----- nvinfo : EIATTR_SYSCALL_OFFSETS
	.align		4
        /*00e0*/ 	.byte	0x04, 0x46
        /*00e2*/ 	.short	(.L_45 - .L_44)


	//   ....[0]....
.L_44:
        /*00e4*/ 	.word	0x00006390


	//   ....[1]....
        /*00e8*/ 	.word	0x00006480


	//   ....[2]....
        /*00ec*/ 	.word	0x00006cc0


	//   ....[3]....
        /*00f0*/ 	.word	0x00007970


	//----- nvinfo : EIATTR_MBARRIER_INSTR_OFFSETS
	.align		4
.L_45:
        /*00f4*/ 	.byte	0x04, 0x39
        /*00f6*/ 	.short	(.L_47 - .L_46)


	//   ....[0]....
.L_46:
        /*00f8*/ 	.word	0x00000670
        /*00fc*/ 	.word	0x000000ff
        /*0100*/ 	.word	0x00000000
        /*0104*/ 	.short	0x0100
        /*0106*/ 	.byte	0x06
	.zero		1


	//   ....[1]....
        /*0108*/ 	.word	0x00000680
        /*010c*/ 	.word	0x000000ff
        /*0110*/ 	.word	0x00000070
        /*0114*/ 	.short	0x0100
        /*0116*/ 	.byte	0x06
	.zero		1


	//   ....[2]....
        /*0118*/ 	.word	0x00000690
        /*011c*/ 	.word	0x000000ff
        /*0120*/ 	.word	0x00000008
        /*0124*/ 	.short	0x0100
        /*0126*/ 	.byte	0x06
	.zero		1


	//   ....[3]....
        /*0128*/ 	.word	0x000006a0
        /*012c*/ 	.word	0x000000ff
        /*0130*/ 	.word	0x00000078
        /*0134*/ 	.short	0x0100
        /*0136*/ 	.byte	0x06
	.zero		1


	//   ....[4]....
        /*0138*/ 	.word	0x000006b0
        /*013c*/ 	.word	0x000000ff
        /*0140*/ 	.word	0x00000010
        /*0144*/ 	.short	0x0100
        /*0146*/ 	.byte	0x06
	.zero		1


	//   ....[5]....
        /*0148*/ 	.word	0x000006c0
        /*014c*/ 	.word	0x000000ff
        /*0150*/ 	.word	0x00000080
        /*0154*/ 	.short	0x0100
        /*0156*/ 	.byte	0x06
	.zero		1


	//   ....[6]....
        /*0158*/ 	.word	0x000006d0
        /*015c*/ 	.word	0x000000ff
        /*0160*/ 	.word	0x00000018
        /*0164*/ 	.short	0x0100
        /*0166*/ 	.byte	0x06
	.zero		1


	//   ....[7]....
        /*0168*/ 	.word	0x000006e0
        /*016c*/ 	.word	0x000000ff
        /*0170*/ 	.word	0x00000088
        /*0174*/ 	.short	0x0100
        /*0176*/ 	.byte	0x06
	.zero		1


	//   ....[8]....
        /*0178*/ 	.word	0x000006f0
        /*017c*/ 	.word	0x000000ff
        /*0180*/ 	.word	0x00000020
        /*0184*/ 	.short	0x0100
        /*0186*/ 	.byte	0x06
	.zero		1


	//   ....[9]....
        /*0188*/ 	.word	0x00000700
        /*018c*/ 	.word	0x000000ff
        /*0190*/ 	.word	0x00000090
        /*0194*/ 	.short	0x0100
        /*0196*/ 	.byte	0x06
	.zero		1


	//   ....[10]....
        /*0198*/ 	.word	0x00000710
        /*019c*/ 	.word	0x000000ff
        /*01a0*/ 	.word	0x00000028
        /*01a4*/ 	.short	0x0100
        /*01a6*/ 	.byte	0x06
	.zero		1


	//   ....[11]....
        /*01a8*/ 	.word	0x00000720
        /*01ac*/ 	.word	0x000000ff
        /*01b0*/ 	.word	0x00000098
        /*01b4*/ 	.short	0x0100
        /*01b6*/ 	.byte	0x06
	.zero		1


	//   ....[12]....
        /*01b8*/ 	.word	0x00000730
        /*01bc*/ 	.word	0x000000ff
        /*01c0*/ 	.word	0x00000030
        /*01c4*/ 	.short	0x0100
        /*01c6*/ 	.byte	0x06
	.zero		1


	//   ....[13]....
        /*01c8*/ 	.word	0x00000740
        /*01cc*/ 	.word	0x000000ff
        /*01d0*/ 	.word	0x000000a0
        /*01d4*/ 	.short	0x0100
        /*01d6*/ 	.byte	0x06
	.zero		1


	//   ....[14]....
        /*01d8*/ 	.word	0x00000750
        /*01dc*/ 	.word	0x000000ff
        /*01e0*/ 	.word	0x00000038
        /*01e4*/ 	.short	0x0100
        /*01e6*/ 	.byte	0x06
	.zero		1


	//   ....[15]....
        /*01e8*/ 	.word	0x00000760
        /*01ec*/ 	.word	0x000000ff
        /*01f0*/ 	.word	0x000000a8
        /*01f4*/ 	.short	0x0100
        /*01f6*/ 	.byte	0x06
	.zero		1


	//   ....[16]....
        /*01f8*/ 	.word	0x00000770
        /*01fc*/ 	.word	0x000000ff
        /*0200*/ 	.word	0x00000040
        /*0204*/ 	.short	0x0100
        /*0206*/ 	.byte	0x06
	.zero		1


	//   ....[17]....
        /*0208*/ 	.word	0x00000780
        /*020c*/ 	.word	0x000000ff
        /*0210*/ 	.word	0x000000b0
        /*0214*/ 	.short	0x0100
        /*0216*/ 	.byte	0x06
	.zero		1


	//   ....[18]....
        /*0218*/ 	.word	0x00000790
        /*021c*/ 	.word	0x000000ff
        /*0220*/ 	.word	0x00000048
        /*0224*/ 	.short	0x0100
        /*0226*/ 	.byte	0x06
	.zero		1


	//   ....[19]....
        /*0228*/ 	.word	0x000007a0
        /*022c*/ 	.word	0x000000ff
        /*0230*/ 	.word	0x000000b8
        /*0234*/ 	.short	0x0100
        /*0236*/ 	.byte	0x06
	.zero		1


	//   ....[20]....
        /*0238*/ 	.word	0x000007b0
        /*023c*/ 	.word	0x000000ff
        /*0240*/ 	.word	0x00000050
        /*0244*/ 	.short	0x0100
        /*0246*/ 	.byte	0x06
	.zero		1


	//   ....[21]....
        /*0248*/ 	.word	0x000007c0
        /*024c*/ 	.word	0x000000ff
        /*0250*/ 	.word	0x000000c0
        /*0254*/ 	.short	0x0100
        /*0256*/ 	.byte	0x06
	.zero		1


	//   ....[22]....
        /*0258*/ 	.word	0x000007d0
        /*025c*/ 	.word	0x000000ff
        /*0260*/ 	.word	0x00000058
        /*0264*/ 	.short	0x0100
        /*0266*/ 	.byte	0x06
	.zero		1


	//   ....[23]....
        /*0268*/ 	.word	0x000007e0
        /*026c*/ 	.word	0x000000ff
        /*0270*/ 	.word	0x000000c8
        /*0274*/ 	.short	0x0100
        /*0276*/ 	.byte	0x06
	.zero		1


	//   ....[24]....
        /*0278*/ 	.word	0x000007f0
        /*027c*/ 	.word	0x000000ff
        /*0280*/ 	.word	0x00000060
        /*0284*/ 	.short	0x0100
        /*0286*/ 	.byte	0x06
	.zero		1


	//   ....[25]....
        /*0288*/ 	.word	0x00000800
        /*028c*/ 	.word	0x000000ff
        /*0290*/ 	.word	0x000000d0
        /*0294*/ 	.short	0x0100
        /*0296*/ 	.byte	0x06
	.zero		1


	//   ....[26]....
        /*0298*/ 	.word	0x00000810
        /*029c*/ 	.word	0x000000ff
        /*02a0*/ 	.word	0x00000068
        /*02a4*/ 	.short	0x0100
        /*02a6*/ 	.byte	0x06
	.zero		1


	//   ....[27]....
        /*02a8*/ 	.word	0x00000820
        /*02ac*/ 	.word	0x000000ff
        /*02b0*/ 	.word	0x000000d8
        /*02b4*/ 	.short	0x0100
        /*02b6*/ 	.byte	0x06
	.zero		1


	//   ....[28]....
        /*02b8*/ 	.word	0x00000960
        /*02bc*/ 	.word	0x000000ff
        /*02c0*/ 	.word	0x000000e0
        /*02c4*/ 	.short	0x0100
        /*02c6*/ 	.byte	0x06
	.zero		1


	//   ....[29]....
        /*02c8*/ 	.word	0x00000970
        /*02cc*/ 	.word	0x000000ff
        /*02d0*/ 	.word	0x000000f8
        /*02d4*/ 	.short	0x0100
        /*02d6*/ 	.byte	0x06
	.zero		1


	//   ....[30]....
        /*02d8*/ 	.word	0x00000980
        /*02dc*/ 	.word	0x000000ff
        /*02e0*/ 	.word	0x000000e8
        /*02e4*/ 	.short	0x0100
        /*02e6*/ 	.byte	0x06
	.zero		1


	//   ....[31]....
        /*02e8*/ 	.word	0x00000990
        /*02ec*/ 	.word	0x000000ff
        /*02f0*/ 	.word	0x00000100
        /*02f4*/ 	.short	0x0100
        /*02f6*/ 	.byte	0x06
	.zero		1


	//   ....[32]....
        /*02f8*/ 	.word	0x000009a0
        /*02fc*/ 	.word	0x000000ff
        /*0300*/ 	.word	0x000000f0
        /*0304*/ 	.short	0x0100
        /*0306*/ 	.byte	0x06
	.zero		1


	//   ....[33]....
        /*0308*/ 	.word	0x000009b0
        /*030c*/ 	.word	0x000000ff
        /*0310*/ 	.word	0x00000108
        /*0314*/ 	.short	0x0100
        /*0316*/ 	.byte	0x06
	.zero		1


	//   ....[34]....
        /*0318*/ 	.word	0x00000aa0
        /*031c*/ 	.word	0x000000ff
        /*0320*/ 	.word	0x00000110
        /*0324*/ 	.short	0x0100
        /*0326*/ 	.byte	0x05
	.zero		1


	//   ....[35]....
        /*0328*/ 	.word	0x00000ab0
        /*032c*/ 	.word	0x000000ff
        /*0330*/ 	.word	0x00000118
        /*0334*/ 	.short	0x0100
        /*0336*/ 	.byte	0x05
	.zero		1


	//   ....[36]....
        /*0338*/ 	.word	0x00000bf0
        /*033c*/ 	.word	0x000000ff
        /*0340*/ 	.word	0x00000120
        /*0344*/ 	.short	0x0100
        /*0346*/ 	.byte	0x05
	.zero		1


	//   ....[37]....
        /*0348*/ 	.word	0x00000c00
        /*034c*/ 	.word	0x000000ff
        /*0350*/ 	.word	0x00000130
        /*0354*/ 	.short	0x0100
        /*0356*/ 	.byte	0x05
	.zero		1


	//   ....[38]....
        /*0358*/ 	.word	0x00000c10
        /*035c*/ 	.word	0x000000ff
        /*0360*/ 	.word	0x00000128
        /*0364*/ 	.short	0x0100
        /*0366*/ 	.byte	0x05
	.zero		1


	//   ....[39]....
        /*0368*/ 	.word	0x00000c20
        /*036c*/ 	.word	0x000000ff
        /*0370*/ 	.word	0x00000138
        /*0374*/ 	.short	0x0100
        /*0376*/ 	.byte	0x05
	.zero		1


	//   ....[40]....
        /*0378*/ 	.word	0x00000d50
        /*037c*/ 	.word	0x000000ff
        /*0380*/ 	.word	0x00000140
        /*0384*/ 	.short	0x0100
        /*0386*/ 	.byte	0x06
	.zero		1


	//   ....[41]....
        /*0388*/ 	.word	0x00000d60
        /*038c*/ 	.word	0x000000ff
        /*0390*/ 	.word	0x00000150
        /*0394*/ 	.short	0x0100
        /*0396*/ 	.byte	0x06
	.zero		1


	//   ....[42]....
        /*0398*/ 	.word	0x00000d70
        /*039c*/ 	.word	0x000000ff
        /*03a0*/ 	.word	0x00000148
        /*03a4*/ 	.short	0x0100
        /*03a6*/ 	.byte	0x06
	.zero		1


	//   ....[43]....
        /*03a8*/ 	.word	0x00000d80
        /*03ac*/ 	.word	0x000000ff
        /*03b0*/ 	.word	0x00000158
        /*03b4*/ 	.short	0x0100
        /*03b6*/ 	.byte	0x06
	.zero		1


	//   ....[44]....
        /*03b8*/ 	.word	0x00000e70
        /*03bc*/ 	.word	0x000000ff
        /*03c0*/ 	.word	0x00000160
        /*03c4*/ 	.short	0x0100
        /*03c6*/ 	.byte	0x05
	.zero		1


	//   ....[45]....
        /*03c8*/ 	.word	0x00000e80
        /*03cc*/ 	.word	0x000000ff
        /*03d0*/ 	.word	0x00000170
        /*03d4*/ 	.short	0x0100
        /*03d6*/ 	.byte	0x05
	.zero		1


	//   ....[46]....
        /*03d8*/ 	.word	0x00000e90
        /*03dc*/ 	.word	0x000000ff
        /*03e0*/ 	.word	0x00000168
        /*03e4*/ 	.short	0x0100
        /*03e6*/ 	.byte	0x05
	.zero		1


	//   ....[47]....
        /*03e8*/ 	.word	0x00000ea0
        /*03ec*/ 	.word	0x000000ff
        /*03f0*/ 	.word	0x00000178
        /*03f4*/ 	.short	0x0100
        /*03f6*/ 	.byte	0x05
	.zero		1


	//   ....[48]....
        /*03f8*/ 	.word	0x000019f0
        /*03fc*/ 	.word	0x00000002
        /*0400*/ 	.word	0x00000170
        /*0404*/ 	.short	0x010a
        /*0406*/ 	.byte	0xff
	.zero		1


	//   ....[49]....
        /*0408*/ 	.word	0x00001a20
        /*040c*/ 	.word	0x00000002
        /*0410*/ 	.word	0x00000160
        /*0414*/ 	.short	0x0101
        /*0416*/ 	.byte	0xff
	.zero		1


	//   ....[50]....
        /*0418*/ 	.word	0x00001b00
        /*041c*/ 	.word	0x000000ff
        /*0420*/ 	.word	0x00000070
        /*0424*/ 	.short	0x010a
        /*0426*/ 	.byte	0x08
	.zero		1


	//   ....[51]....
        /*0428*/ 	.word	0x00001bc0
        /*042c*/ 	.word	0x000000ff
        /*0430*/ 	.word	0x00000070
        /*0434*/ 	.short	0x010a
        /*0436*/ 	.byte	0x21
	.zero		1


	//   ....[52]....
        /*0438*/ 	.word	0x00001d00
        /*043c*/ 	.word	0x000000ff
        /*0440*/ 	.word	0x00000070
        /*0444*/ 	.short	0x010a
        /*0446*/ 	.byte	0x08
	.zero		1


	//   ....[53]....
        /*0448*/ 	.word	0x00001fd0
        /*044c*/ 	.word	0x000000ff
        /*0450*/ 	.word	0x00000118
        /*0454*/ 	.short	0x0101
        /*0456*/ 	.byte	0x0e
	.zero		1


	//   ....[54]....
        /*0458*/ 	.word	0x00001ff0
        /*045c*/ 	.word	0x000000ff
        /*0460*/ 	.word	0x00000070
        /*0464*/ 	.short	0x010a
        /*0466*/ 	.byte	0x08
	.zero		1


	//   ....[55]....
        /*0468*/ 	.word	0x00002070
        /*046c*/ 	.word	0x000000ff
        /*0470*/ 	.word	0x00000070
        /*0474*/ 	.short	0x010a
        /*0476*/ 	.byte	0x21
	.zero		1


	//   ....[56]....
        /*0478*/ 	.word	0x000021b0
        /*047c*/ 	.word	0x000000ff
        /*0480*/ 	.word	0x00000070
        /*0484*/ 	.short	0x010a
        /*0486*/ 	.byte	0x08
	.zero		1


	//   ....[57]....
        /*0488*/ 	.word	0x00002490
        /*048c*/ 	.word	0x00000002
        /*0490*/ 	.word	0x00000120
        /*0494*/ 	.short	0x010a
        /*0496*/ 	.byte	0xff
	.zero		1


	//   ....[58]....
        /*0498*/ 	.word	0x00002550
        /*049c*/ 	.word	0x00000002
        /*04a0*/ 	.word	0x00000000
        /*04a4*/ 	.short	0x0101
        /*04a6*/ 	.byte	0xff
	.zero		1


	//   ....[59]....
        /*04a8*/ 	.word	0x00002ac0
        /*04ac*/ 	.word	0x000000ff
        /*04b0*/ 	.word	0x00000000
        /*04b4*/ 	.short	0x010a
        /*04b6*/ 	.byte	0x04
	.zero		1


	//   ....[60]....
        /*04b8*/ 	.word	0x00002b50
        /*04bc*/ 	.word	0x000000ff
        /*04c0*/ 	.word	0x00000000
        /*04c4*/ 	.short	0x010a
        /*04c6*/ 	.byte	0x04
	.zero		1


	//   ....[61]....
        /*04c8*/ 	.word	0x00002be0
        /*04cc*/ 	.word	0x000000ff
        /*04d0*/ 	.word	0x00000000
        /*04d4*/ 	.short	0x010a
        /*04d6*/ 	.byte	0x04
	.zero		1


	//   ....[62]....
        /*04d8*/ 	.word	0x00002c70
        /*04dc*/ 	.word	0x000000ff
        /*04e0*/ 	.word	0x00000000
        /*04e4*/ 	.short	0x010a
        /*04e6*/ 	.byte	0x04
	.zero		1


	//   ....[63]....
        /*04e8*/ 	.word	0x00002d00
        /*04ec*/ 	.word	0x000000ff
        /*04f0*/ 	.word	0x00000000
        /*04f4*/ 	.short	0x010a
        /*04f6*/ 	.byte	0x04
	.zero		1


	//   ....[64]....
        /*04f8*/ 	.word	0x00002d90
        /*04fc*/ 	.word	0x000000ff
        /*0500*/ 	.word	0x00000000
        /*0504*/ 	.short	0x010a
        /*0506*/ 	.byte	0x04
	.zero		1


	//   ....[65]....
        /*0508*/ 	.word	0x00002e20
        /*050c*/ 	.word	0x000000ff
        /*0510*/ 	.word	0x00000000
        /*0514*/ 	.short	0x010a
        /*0516*/ 	.byte	0x04
	.zero		1


	//   ....[66]....
        /*0518*/ 	.word	0x00002eb0
        /*051c*/ 	.word	0x000000ff
        /*0520*/ 	.word	0x00000000
        /*0524*/ 	.short	0x010a
        /*0526*/ 	.byte	0x04
	.zero		1


	//   ....[67]....
        /*0528*/ 	.word	0x00002f40
        /*052c*/ 	.word	0x000000ff
        /*0530*/ 	.word	0x00000000
        /*0534*/ 	.short	0x010a
        /*0536*/ 	.byte	0x04
	.zero		1


	//   ....[68]....
        /*0538*/ 	.word	0x00002fd0
        /*053c*/ 	.word	0x000000ff
        /*0540*/ 	.word	0x00000000
        /*0544*/ 	.short	0x010a
        /*0546*/ 	.byte	0x04
	.zero		1


	//   ....[69]....
        /*0548*/ 	.word	0x00003060
        /*054c*/ 	.word	0x000000ff
        /*0550*/ 	.word	0x00000000
        /*0554*/ 	.short	0x010a
        /*0556*/ 	.byte	0x04
	.zero		1


	//   ....[70]....
        /*0558*/ 	.word	0x000030f0
        /*055c*/ 	.word	0x000000ff
        /*0560*/ 	.word	0x00000000
        /*0564*/ 	.short	0x010a
        /*0566*/ 	.byte	0x04
	.zero		1


	//   ....[71]....
        /*0568*/ 	.word	0x00003180
        /*056c*/ 	.word	0x000000ff
        /*0570*/ 	.word	0x00000000
        /*0574*/ 	.short	0x010a
        /*0576*/ 	.byte	0x04
	.zero		1


	//   ....[72]....
        /*0578*/ 	.word	0x00003220
        /*057c*/ 	.word	0x00000000
        /*0580*/ 	.word	0x00000000
        /*0584*/ 	.short	0x010a
        /*0586*/ 	.byte	0xff
	.zero		1


	//   ....[73]....
        /*0588*/ 	.word	0x00003350
        /*058c*/ 	.word	0x00000000
        /*0590*/ 	.word	0x00000160
        /*0594*/ 	.short	0x010a
        /*0596*/ 	.byte	0xff
	.zero		1


	//   ....[74]....
        /*0598*/ 	.word	0x000033c0
        /*059c*/ 	.word	0x00000000
        /*05a0*/ 	.word	0x00000000
        /*05a4*/ 	.short	0x0101
        /*05a6*/ 	.byte	0xff
	.zero		1


	//   ....[75]....
        /*05a8*/ 	.word	0x000033e0
        /*05ac*/ 	.word	0x000000ff
        /*05b0*/ 	.word	0x00000130
        /*05b4*/ 	.short	0x010a
        /*05b6*/ 	.byte	0x05
	.zero		1


	//   ....[76]....
        /*05b8*/ 	.word	0x00003500
        /*05bc*/ 	.word	0x00000000
        /*05c0*/ 	.word	0x00000120
        /*05c4*/ 	.short	0x010a
        /*05c6*/ 	.byte	0xff
	.zero		1


	//   ....[77]....
        /*05c8*/ 	.word	0x00003600
        /*05cc*/ 	.word	0x00000000
        /*05d0*/ 	.word	0x00000000
        /*05d4*/ 	.short	0x0101
        /*05d6*/ 	.byte	0xff
	.zero		1


	//   ....[78]....
        /*05d8*/ 	.word	0x00003690
        /*05dc*/ 	.word	0x000000ff
        /*05e0*/ 	.word	0x00000130
        /*05e4*/ 	.short	0x0106
        /*05e6*/ 	.byte	0x05
	.zero		1


	//   ....[79]....
        /*05e8*/ 	.word	0x000036b0
        /*05ec*/ 	.word	0x000000ff
        /*05f0*/ 	.word	0x00000130
        /*05f4*/ 	.short	0x010a
        /*05f6*/ 	.byte	0x05
	.zero		1


	//   ....[80]....
        /*05f8*/ 	.word	0x00003740
        /*05fc*/ 	.word	0x000000ff
        /*0600*/ 	.word	0x00000130
        /*0604*/ 	.short	0x0106
        /*0606*/ 	.byte	0x04
	.zero		1


	//   ....[81]....
        /*0608*/ 	.word	0x00003780
        /*060c*/ 	.word	0x00000000
        /*0610*/ 	.word	0x00000130
        /*0614*/ 	.short	0x010a
        /*0616*/ 	.byte	0xff
	.zero		1


	//   ....[82]....
        /*0618*/ 	.word	0x00003d70
        /*061c*/ 	.word	0x00000002
        /*0620*/ 	.word	0x00000120
        /*0624*/ 	.short	0x010a
        /*0626*/ 	.byte	0xff
	.zero		1


	//   ....[83]....
        /*0628*/ 	.word	0x00003e30
        /*062c*/ 	.word	0x00000002
        /*0630*/ 	.word	0x00000000
        /*0634*/ 	.short	0x0101
        /*0636*/ 	.byte	0xff
	.zero		1


	//   ....[84]....
        /*0638*/ 	.word	0x00004300
        /*063c*/ 	.word	0x000000ff
        /*0640*/ 	.word	0x00000000
        /*0644*/ 	.short	0x010a
        /*0646*/ 	.byte	0x05
	.zero		1


	//   ....[85]....
        /*0648*/ 	.word	0x00004310
        /*064c*/ 	.word	0x000000ff
        /*0650*/ 	.word	0x00000150
        /*0654*/ 	.short	0x010a
        /*0656*/ 	.byte	0x0c
	.zero		1


	//   ....[86]....
        /*0658*/ 	.word	0x000044e0
        /*065c*/ 	.word	0x000000ff
        /*0660*/ 	.word	0x00000000
        /*0664*/ 	.short	0x010a
        /*0666*/ 	.byte	0x0b
	.zero		1


	//   ....[87]....
        /*0668*/ 	.word	0x00004610
        /*066c*/ 	.word	0x000000ff
        /*0670*/ 	.word	0x00000000
        /*0674*/ 	.short	0x010a
        /*0676*/ 	.byte	0x1d
	.zero		1


	//   ....[88]....
        /*0678*/ 	.word	0x000048f0
        /*067c*/ 	.word	0x000000ff
        /*0680*/ 	.word	0x00000000
        /*0684*/ 	.short	0x010a
        /*0686*/ 	.byte	0x05
	.zero		1


	//   ....[89]....
        /*0688*/ 	.word	0x00004980
        /*068c*/ 	.word	0x000000ff
        /*0690*/ 	.word	0x00000000
        /*0694*/ 	.short	0x010a
        /*0696*/ 	.byte	0x06
	.zero		1


	//   ....[90]....
        /*0698*/ 	.word	0x00004d70
        /*069c*/ 	.word	0x00000000
        /*06a0*/ 	.word	0x00000120
        /*06a4*/ 	.short	0x010a
        /*06a6*/ 	.byte	0xff
	.zero		1


	//   ....[91]....
        /*06a8*/ 	.word	0x00004e30
        /*06ac*/ 	.word	0x00000000
        /*06b0*/ 	.word	0x00000000
        /*06b4*/ 	.short	0x0101
        /*06b6*/ 	.byte	0xff
	.zero		1


	//   ....[92]....
        /*06b8*/ 	.word	0x00005150
        /*06bc*/ 	.word	0x000000ff
        /*06c0*/ 	.word	0x00000118
        /*06c4*/ 	.short	0x010a
        /*06c6*/ 	.byte	0x04
	.zero		1


	//   ....[93]....
        /*06c8*/ 	.word	0x00005370
        /*06cc*/ 	.word	0x000000ff
        /*06d0*/ 	.word	0x000000f8
        /*06d4*/ 	.short	0x010a
        /*06d6*/ 	.byte	0x07
	.zero		1


	//   ....[94]....
        /*06d8*/ 	.word	0x00005570
        /*06dc*/ 	.word	0x000000ff
        /*06e0*/ 	.word	0x000000e0
        /*06e4*/ 	.short	0x010b
        /*06e6*/ 	.byte	0x07
	.zero		1


	//   ....[95]....
        /*06e8*/ 	.word	0x000055c0
        /*06ec*/ 	.word	0x000000ff
        /*06f0*/ 	.word	0x00000000
        /*06f4*/ 	.short	0x0101
        /*06f6*/ 	.byte	0x0d
	.zero		1


	//   ....[96]....
        /*06f8*/ 	.word	0x00005600
        /*06fc*/ 	.word	0x000000ff
        /*0700*/ 	.word	0x000000f8
        /*0704*/ 	.short	0x010a
        /*0706*/ 	.byte	0x05
	.zero		1


	//   ....[97]....
        /*0708*/ 	.word	0x00005850
        /*070c*/ 	.word	0x000000ff
        /*0710*/ 	.word	0x000000e0
        /*0714*/ 	.short	0x010b
        /*0716*/ 	.byte	0x05
	.zero		1


	//   ....[98]....
        /*0718*/ 	.word	0x00005890
        /*071c*/ 	.word	0x000000ff
        /*0720*/ 	.word	0x00000000
        /*0724*/ 	.short	0x0101
        /*0726*/ 	.byte	0x07
	.zero		1


	//   ....[99]....
        /*0728*/ 	.word	0x00005900
        /*072c*/ 	.word	0x000000ff
        /*0730*/ 	.word	0x00000000
        /*0734*/ 	.short	0x010a
        /*0736*/ 	.byte	0x05
	.zero		1


	//   ....[100]....
        /*0738*/ 	.word	0x00005990
        /*073c*/ 	.word	0x000000ff
        /*0740*/ 	.word	0x00000000
        /*0744*/ 	.short	0x010a
        /*0746*/ 	.byte	0x05
	.zero		1


	//   ....[101]....
        /*0748*/ 	.word	0x00005a30
        /*074c*/ 	.word	0x00000000
        /*0750*/ 	.word	0x00000000
        /*0754*/ 	.short	0x010a
        /*0756*/ 	.byte	0xff
	.zero		1


	//   ....[102]....
        /*0758*/ 	.word	0x00005d70
        /*075c*/ 	.word	0x00000000
        /*0760*/ 	.word	0x00000120
        /*0764*/ 	.short	0x010a
        /*0766*/ 	.byte	0xff
	.zero		1


	//   ....[103]....
        /*0768*/ 	.word	0x00005e80
        /*076c*/ 	.word	0x00000000
        /*0770*/ 	.word	0x00000000
        /*0774*/ 	.short	0x0101
        /*0776*/ 	.byte	0xff
	.zero		1


	//   ....[104]....
        /*0778*/ 	.word	0x00006910
        /*077c*/ 	.word	0x00000000
        /*0780*/ 	.word	0x000000e0
        /*0784*/ 	.short	0x010a
        /*0786*/ 	.byte	0xff
	.zero		1


	//   ....[105]....
        /*0788*/ 	.word	0x00006980
        /*078c*/ 	.word	0x00000049
        /*0790*/ 	.word	0x00000140
        /*0794*/ 	.short	0x010a
        /*0796*/ 	.byte	0xff
	.zero		1


	//   ....[106]....
        /*0798*/ 	.word	0x00006a70
        /*079c*/ 	.word	0x00000000
        /*07a0*/ 	.word	0x000000e0
        /*07a4*/ 	.short	0x010a
        /*07a6*/ 	.byte	0xff
	.zero		1


	//   ....[107]....
        /*07a8*/ 	.word	0x00006ba0
        /*07ac*/ 	.word	0x00000049
        /*07b0*/ 	.word	0x00000140
        /*07b4*/ 	.short	0x010a
        /*07b6*/ 	.byte	0xff
	.zero		1


	//   ....[108]....
        /*07b8*/ 	.word	0x000076b0
        /*07bc*/ 	.word	0x00000000
        /*07c0*/ 	.word	0x00000000
        /*07c4*/ 	.short	0x0101
        /*07c6*/ 	.byte	0xff
	.zero		1


	//   ....[109]....
        /*07c8*/ 	.word	0x000076c0
        /*07cc*/ 	.word	0x00000002
        /*07d0*/ 	.word	0x000000e0
        /*07d4*/ 	.short	0x010a
        /*07d6*/ 	.byte	0xff
	.zero		1


	//   ....[110]....
        /*07d8*/ 	.word	0x00007790
        /*07dc*/ 	.word	0x00000002
        /*07e0*/ 	.word	0x000000e0
        /*07e4*/ 	.short	0x010a
        /*07e6*/ 	.byte	0xff
	.zero		1


	//   ....[111]....
        /*07e8*/ 	.word	0x00007b00
        /*07ec*/ 	.word	0x000000ff
        /*07f0*/ 	.word	0x00000000
        /*07f4*/ 	.short	0x0101
        /*07f6*/ 	.byte	0x05
	.zero		1


	//   ....[112]....
        /*07f8*/ 	.word	0x00008430
        /*07fc*/ 	.word	0x00000000
        /*0800*/ 	.word	0x00000000
        /*0804*/ 	.short	0x0101
        /*0806*/ 	.byte	0xff
	.zero		1


	//   ....[113]....
        /*0808*/ 	.word	0x000086b0
        /*080c*/ 	.word	0x000000ff
        /*0810*/ 	.word	0x00000000
        /*0814*/ 	.short	0x0101
        /*0816*/ 	.byte	0x04
	.zero		1


	//   ....[114]....
        /*0818*/ 	.word	0x000086d0
        /*081c*/ 	.word	0x00000002
        /*0820*/ 	.word	0x00000170
        /*0824*/ 	.short	0x010a
        /*0826*/ 	.byte	0xff
	.zero		1


	//   ....[115]....
        /*0828*/ 	.word	0x00008730
        /*082c*/ 	.word	0x00000002
        /*0830*/ 	.word	0x00000070
        /*0834*/ 	.short	0x010a
        /*0836*/ 	.byte	0xff
	.zero		1


	//   ....[116]....
        /*0838*/ 	.word	0x00008790
        /*083c*/ 	.word	0x00000002
        /*0840*/ 	.word	0x00000070
        /*0844*/ 	.short	0x010a
        /*0846*/ 	.byte	0xff
	.zero		1


	//   ....[117]....
        /*0848*/ 	.word	0x000087e0
        /*084c*/ 	.word	0x00000002
        /*0850*/ 	.word	0x00000120
        /*0854*/ 	.short	0x010a
        /*0856*/ 	.byte	0xff
	.zero		1


	//   ....[118]....
        /*0858*/ 	.word	0x00008840
        /*085c*/ 	.word	0x00000000
        /*0860*/ 	.word	0x00000000
        /*0864*/ 	.short	0x010a
        /*0866*/ 	.byte	0xff
	.zero		1


	//   ....[119]....
        /*0868*/ 	.word	0x000088a0
        /*086c*/ 	.word	0x00000000
        /*0870*/ 	.word	0x00000000
        /*0874*/ 	.short	0x010a
        /*0876*/ 	.byte	0xff
	.zero		1


	//   ....[120]....
        /*0878*/ 	.word	0x00008900
        /*087c*/ 	.word	0x00000000
        /*0880*/ 	.word	0x00000000
        /*0884*/ 	.short	0x010a
        /*0886*/ 	.byte	0xff
	.zero		1


	//   ....[121]....
        /*0888*/ 	.word	0x00008960
        /*088c*/ 	.word	0x00000000
        /*0890*/ 	.word	0x00000000
        /*0894*/ 	.short	0x010a
        /*0896*/ 	.byte	0xff
	.zero		1


	//   ....[122]....
        /*0898*/ 	.word	0x000089c0
        /*089c*/ 	.word	0x00000000
        /*08a0*/ 	.word	0x00000000
        /*08a4*/ 	.short	0x010a
        /*08a6*/ 	.byte	0xff
	.zero		1


	//   ....[123]....
        /*08a8*/ 	.word	0x00008a20
        /*08ac*/ 	.word	0x00000000
        /*08b0*/ 	.word	0x00000000
        /*08b4*/ 	.short	0x010a
        /*08b6*/ 	.byte	0xff
	.zero		1


	//   ....[124]....
        /*08b8*/ 	.word	0x00008a80
        /*08bc*/ 	.word	0x00000000
        /*08c0*/ 	.word	0x00000000
        /*08c4*/ 	.short	0x010a
        /*08c6*/ 	.byte	0xff
	.zero		1


	//   ....[125]....
        /*08c8*/ 	.word	0x00008ae0
        /*08cc*/ 	.word	0x00000000
        /*08d0*/ 	.word	0x00000000
        /*08d4*/ 	.short	0x010a
        /*08d6*/ 	.byte	0xff
	.zero		1


	//   ....[126]....
        /*08d8*/ 	.word	0x00008b40
        /*08dc*/ 	.word	0x00000000
        /*08e0*/ 	.word	0x00000000
        /*08e4*/ 	.short	0x010a
        /*08e6*/ 	.byte	0xff
	.zero		1


	//   ....[127]....
        /*08e8*/ 	.word	0x00008ba0
        /*08ec*/ 	.word	0x00000000
        /*08f0*/ 	.word	0x00000000
        /*08f4*/ 	.short	0x010a
        /*08f6*/ 	.byte	0xff
	.zero		1


	//   ....[128]....
        /*08f8*/ 	.word	0x00008c00
        /*08fc*/ 	.word	0x00000000
        /*0900*/ 	.word	0x00000000
        /*0904*/ 	.short	0x010a
        /*0906*/ 	.byte	0xff
	.zero		1


	//   ....[129]....
        /*0908*/ 	.word	0x00008c60
        /*090c*/ 	.word	0x00000000
        /*0910*/ 	.word	0x00000000
        /*0914*/ 	.short	0x010a
        /*0916*/ 	.byte	0xff
	.zero		1


	//   ....[130]....
        /*0918*/ 	.word	0x00008cc0
        /*091c*/ 	.word	0x00000000
        /*0920*/ 	.word	0x00000000
        /*0924*/ 	.short	0x010a
        /*0926*/ 	.byte	0xff
	.zero		1


	//   ....[131]....
        /*0928*/ 	.word	0x00008d10
        /*092c*/ 	.word	0x00000000
        /*0930*/ 	.word	0x00000160
        /*0934*/ 	.short	0x010a
        /*0936*/ 	.byte	0xff
	.zero		1


	//   ....[132]....
        /*0938*/ 	.word	0x00008d70
        /*093c*/ 	.word	0x00000000
        /*0940*/ 	.word	0x00000130
        /*0944*/ 	.short	0x010a
        /*0946*/ 	.byte	0xff
	.zero		1


	//   ....[133]....
        /*0948*/ 	.word	0x00008dc0
        /*094c*/ 	.word	0x00000000
        /*0950*/ 	.word	0x00000120
        /*0954*/ 	.short	0x010a
        /*0956*/ 	.byte	0xff
	.zero		1


	//   ....[134]....
        /*0958*/ 	.word	0x00008e20
        /*095c*/ 	.word	0x00000000
        /*0960*/ 	.word	0x00000130
        /*0964*/ 	.short	0x010a
        /*0966*/ 	.byte	0xff
	.zero		1


	//   ....[135]....
        /*0968*/ 	.word	0x00008e70
        /*096c*/ 	.word	0x00000002
        /*0970*/ 	.word	0x00000120
        /*0974*/ 	.short	0x010a
        /*0976*/ 	.byte	0xff
	.zero		1


	//   ....[136]....
        /*0978*/ 	.word	0x00008ed0
        /*097c*/ 	.word	0x00000003
        /*0980*/ 	.word	0x00000150
        /*0984*/ 	.short	0x010a
        /*0986*/ 	.byte	0xff
	.zero		1


	//   ....[137]....
        /*0988*/ 	.word	0x00008f30
        /*098c*/ 	.word	0x00000002
        /*0990*/ 	.word	0x00000000
        /*0994*/ 	.short	0x010a
        /*0996*/ 	.byte	0xff
	.zero		1


	//   ....[138]....
        /*0998*/ 	.word	0x00008f90
        /*099c*/ 	.word	0x00000000
        /*09a0*/ 	.word	0x00000000
        /*09a4*/ 	.short	0x010a
        /*09a6*/ 	.byte	0xff
	.zero		1


	//   ....[139]....
        /*09a8*/ 	.word	0x00008ff0
        /*09ac*/ 	.word	0x00000000
        /*09b0*/ 	.word	0x00000000
        /*09b4*/ 	.short	0x010a
        /*09b6*/ 	.byte	0xff
	.zero		1


	//   ....[140]....
        /*09b8*/ 	.word	0x00009040
        /*09bc*/ 	.word	0x00000000
        /*09c0*/ 	.word	0x00000120
        /*09c4*/ 	.short	0x010a
        /*09c6*/ 	.byte	0xff
	.zero		1


	//   ....[141]....
        /*09c8*/ 	.word	0x000090a0
        /*09cc*/ 	.word	0x00000000
        /*09d0*/ 	.word	0x00000118
        /*09d4*/ 	.short	0x010a
        /*09d6*/ 	.byte	0xff
	.zero		1


	//   ....[142]....
        /*09d8*/ 	.word	0x00009100
        /*09dc*/ 	.word	0x00000000
        /*09e0*/ 	.word	0x000000f8
        /*09e4*/ 	.short	0x010a
        /*09e6*/ 	.byte	0xff
	.zero		1


	//   ....[143]....
        /*09e8*/ 	.word	0x00009160
        /*09ec*/ 	.word	0x00000000
        /*09f0*/ 	.word	0x000000f8
        /*09f4*/ 	.short	0x010a
        /*09f6*/ 	.byte	0xff
	.zero		1


	//   ....[144]....
        /*09f8*/ 	.word	0x000091c0
        /*09fc*/ 	.word	0x00000000
        /*0a00*/ 	.word	0x00000000
        /*0a04*/ 	.short	0x010a
        /*0a06*/ 	.byte	0xff
	.zero		1


	//   ....[145]....
        /*0a08*/ 	.word	0x00009220
        /*0a0c*/ 	.word	0x00000000
        /*0a10*/ 	.word	0x00000000
        /*0a14*/ 	.short	0x010a
        /*0a16*/ 	.byte	0xff
	.zero		1


	//   ....[146]....
        /*0a18*/ 	.word	0x00009270
        /*0a1c*/ 	.word	0x00000000
        /*0a20*/ 	.word	0x00000120
        /*0a24*/ 	.short	0x010a
        /*0a26*/ 	.byte	0xff
	.zero		1


	//   ....[147]....
        /*0a28*/ 	.word	0x000092c0
        /*0a2c*/ 	.word	0x00000000
        /*0a30*/ 	.word	0x000000e0
        /*0a34*/ 	.short	0x010a
        /*0a36*/ 	.byte	0xff
	.zero		1


	//   ....[148]....
        /*0a38*/ 	.word	0x00009310
        /*0a3c*/ 	.word	0x00000049
        /*0a40*/ 	.word	0x00000140
        /*0a44*/ 	.short	0x010a
        /*0a46*/ 	.byte	0xff
	.zero		1


	//   ....[149]....
        /*0a48*/ 	.word	0x00009360
        /*0a4c*/ 	.word	0x00000002
        /*0a50*/ 	.word	0x000000e0
        /*0a54*/ 	.short	0x010a
        /*0a56*/ 	.byte	0xff
	.zero		1


	//----- nvinfo : EIATTR_NUM_MBARRIERS
	.align		4
.L_47:
        /*0a58*/ 	.byte	0x03, 0x38
        /*0a5a*/ 	.short	0x0030


	//----- nvinfo : EIATTR_EXIT_INSTR_OFFSETS
	.align		4
        /*0a5c*/ 	.byte	0x04, 0x1c
        /*0a5e*/ 	.short	(.L_49 - .L_48)


	//   ....[0]....
.L_48:
        /*0a60*/ 	.word	0x00003250


	//   ....[1]....
        /*0a64*/ 	.word	0x00003750


	//   ....[2]....
        /*0a68*/ 	.word	0x000037b0


	//   ....[3]....
        /*0a6c*/ 	.word	0x00004be0


	//   ....[4]....
        /*0a70*/ 	.word	0x00005a60


	//   ....[5]....
        /*0a74*/ 	.word	0x00005aa0


	//   ....[6]....
        /*0a78*/ 	.word	0x000085a0


	//   ....[7]....
        /*0a7c*/ 	.word	0x00008620


	//   ....[8]....
        /*0a80*/ 	.word	0x00008650


	//   ....[9]....
        /*0a84*/ 	.word	0x000086c0


	//----- nvinfo : EIATTR_MAX_THREADS
	.align		4
.L_49:
        /*0a88*/ 	.byte	0x04, 0x05
        /*0a8a*/ 	.short	(.L_51 - .L_50)
.L_50:
        /*0a8c*/ 	.word	0x00000100
        /*0a90*/ 	.word	0x00000001
        /*0a94*/ 	.word	0x00000001


	//----- nvinfo : EIATTR_CRS_STACK_SIZE
	.align		4
.L_51:
        /*0a98*/ 	.byte	0x04, 0x1e
        /*0a9a*/ 	.short	(.L_53 - .L_52)
.L_52:
        /*0a9c*/ 	.word	0x00000000


	//----- nvinfo : EIATTR_CBANK_PARAM_SIZE
	.align		4
.L_53:
        /*0aa0*/ 	.byte	0x03, 0x19
        /*0aa2*/ 	.short	0x0c00


	//----- nvinfo : EIATTR_PARAM_CBANK
	.align		4
        /*0aa4*/ 	.byte	0x04, 0x0a
        /*0aa6*/ 	.short	(.L_55 - .L_54)
	.align		4
.L_54:
        /*0aa8*/ 	.word	index@(.nv.constant0._ZN7cutlass13device_kernelINS_4gemm6kernel13GemmUniversalIN4cute5tupleIJiiiiEEENS1_10collective13CollectiveMmaINS1_46MainloopSm100TmaUmmaWarpSpecializedBlockScaledILi14ELi2ELi2ENS5_IJNS4_1CILi1EEENSA_ILi4EEESB_EEEEENS5_IJNSA_ILi128EEENSA_ILi64EEESF_EEENS5_IJNS_12float_e2m1_tENS_13float_ue4m3_tEEEENS5_IJNS5_IJlSB_lEEENS4_6LayoutINS5_IJNS5_IJNS5_IJNSA_ILi32EEESC_EEEiEEENS5_IJNS5_IJNSA_ILi16EEESC_EEEiEEENS5_IJSB_iEEEEEENS5_IJSS_NS5_IJNS5_IJNSA_ILi0EEESB_EEENSA_ILi512EEEEEENS5_IJSV_iEEEEEEEEEEESK_S12_NS4_8TiledMMAINS4_8MMA_AtomIJNS4_17SM100_MMA_MXF4_SSISI_SI_fSJ_Li128ELi64ELi16ELNS4_4UMMA5MajorE0ELS17_0ELNS16_7ScaleInE0ELS18_0EEEEEENSM_INS5_IJSB_SB_SB_EEENS5_IJSV_SV_SV_EEEEENS5_IJNS4_10UnderscoreES1E_S1E_EEEEENS5_IJNS4_23SM90_TMA_LOAD_MULTICASTES1H_EEENS5_IJNS4_14ComposedLayoutINS4_7SwizzleILi2ELi4ELi3EEENS4_18smem_ptr_flag_bitsILi4EEENSM_INS5_IJNSA_ILi8EEESF_EEENS5_IJSF_SB_EEEEEEENSM_INS5_IJNS5_IJNS5_IJSO_SB_EEESR_EEESB_NS5_IJSB_NSA_ILi2EEEEEEEEENS5_IJNS5_IJNS5_IJSR_SX_EEESW_EEESV_NS5_IJSC_SX_EEEEEEEEEEEvNS4_8identityENS5_IJNS4_13SM90_TMA_LOADES25_EEES23_vS24_EENS_8epilogue10collective18CollectiveEpilogueINS28_23Sm100TmaWarpSpecializedILi3ELi2ELi32ELb1ELb0EEEJSH_NS5_IJNSM_ISF_SB_EENSM_ISN_SB_EEEEENS_10bfloat16_tESL_S2G_SL_NS28_6fusion15FusionCallbacksIS2C_NS2H_17LinearCombinationIS2G_fS2G_fLNS_15FloatRoundStyleE2EEESH_S2F_JEEENS4_5SM1004TMEM4LOAD26SM100_TMEM_LOAD_32dp32b32xES25_NS1J_IS1L_NS1M_ILi16EEENSM_INS5_IJS1O_SN_EEENS5_IJSN_SB_EEEEEEENS4_39AutoVectorizingCopyWithAssumedAlignmentILi128EEENS4_14SM90_TMA_STOREES2V_S2X_S2X_EEEvvEEEEvNT_6ParamsE)
        /*0aac*/ 	.short	0x0380
        /*0aae*/ 	.short	0x0c00


	//----- nvinfo : EIATTR_SW_WAR
	.align		4
.L_55:
        /*0ab0*/ 	.byte	0x04, 0x36
        /*0ab2*/ 	.short	(.L_57 - .L_56)
.L_56:
        /*0ab4*/ 	.word	0x00000008
.L_57:


//--------------------- .nv.callgraph             --------------------------
	.section	.nv.callgraph,"",@"SHT_CUDA_CALLGRAPH"
	.align	4
	.sectionentsize	8
	.align		4
        /*0000*/ 	.word	0x00000000
	.align		4
        /*0004*/ 	.word	0xffffffff
	.align		4
        /*0008*/ 	.word	index@(_ZN7cutlass13device_kernelINS_4gemm6kernel13GemmUniversalIN4cute5tupleIJiiiiEEENS1_10collective13CollectiveMmaINS1_46MainloopSm100TmaUmmaWarpSpecializedBlockScaledILi14ELi2ELi2ENS5_IJNS4_1CILi1EEENSA_ILi4EEESB_EEEEENS5_IJNSA_ILi128EEENSA_ILi64EEESF_EEENS5_IJNS_12float_e2m1_tENS_13float_ue4m3_tEEEENS5_IJNS5_IJlSB_lEEENS4_6LayoutINS5_IJNS5_IJNS5_IJNSA_ILi32EEESC_EEEiEEENS5_IJNS5_IJNSA_ILi16EEESC_EEEiEEENS5_IJSB_iEEEEEENS5_IJSS_NS5_IJNS5_IJNSA_ILi0EEESB_EEENSA_ILi512EEEEEENS5_IJSV_iEEEEEEEEEEESK_S12_NS4_8TiledMMAINS4_8MMA_AtomIJNS4_17SM100_MMA_MXF4_SSISI_SI_fSJ_Li128ELi64ELi16ELNS4_4UMMA5MajorE0ELS17_0ELNS16_7ScaleInE0ELS18_0EEEEEENSM_INS5_IJSB_SB_SB_EEENS5_IJSV_SV_SV_EEEEENS5_IJNS4_10UnderscoreES1E_S1E_EEEEENS5_IJNS4_23SM90_TMA_LOAD_MULTICASTES1H_EEENS5_IJNS4_14ComposedLayoutINS4_7SwizzleILi2ELi4ELi3EEENS4_18smem_ptr_flag_bitsILi4EEENSM_INS5_IJNSA_ILi8EEESF_EEENS5_IJSF_SB_EEEEEEENSM_INS5_IJNS5_IJNS5_IJSO_SB_EEESR_EEESB_NS5_IJSB_NSA_ILi2EEEEEEEEENS5_IJNS5_IJNS5_IJSR_SX_EEESW_EEESV_NS5_IJSC_SX_EEEEEEEEEEEvNS4_8identityENS5_IJNS4_13SM90_TMA_LOADES25_EEES23_vS24_EENS_8epilogue10collective18CollectiveEpilogueINS28_23Sm100TmaWarpSpecializedILi3ELi2ELi32ELb1ELb0EEEJSH_NS5_IJNSM_ISF_SB_EENSM_ISN_SB_EEEEENS_10bfloat16_tESL_S2G_SL_NS28_6fusion15FusionCallbacksIS2C_NS2H_17LinearCombinationIS2G_fS2G_fLNS_15FloatRoundStyleE2EEESH_S2F_JEEENS4_5SM1004TMEM4LOAD26SM100_TMEM_LOAD_32dp32b32xES25_NS1J_IS1L_NS1M_ILi16EEENSM_INS5_IJS1O_SN_EEENS5_IJSN_SB_EEEEEEENS4_39AutoVectorizingCopyWithAssumedAlignmentILi128EEENS4_14SM90_TMA_STOREES2V_S2X_S2X_EEEvvEEEEvNT_6ParamsE)
	.align		4
        /*000c*/ 	.word	index@(__assertfail)
	.align		4
        /*0010*/ 	.word	0x00000000
	.align		4
        /*0014*/ 	.word	0xfffffffe
	.align		4
        /*0018*/ 	.word	0x00000000
	.align		4
        /*001c*/ 	.word	0xfffffffd
	.align		4
        /*0020*/ 	.word	0x00000000
	.align		4
        /*0024*/ 	.word	0xfffffffc


//--------------------- .nv.constant4             --------------------------
	.section	.nv.constant4,"a",@progbits
	.align	8
	.align		8
.nv.constant4:
        /*0000*/ 	.dword	__assertfail
	.align		8
        /*0008*/ 	.dword	__unnamed_1
	.align		8
        /*0010*/ 	.dword	__unnamed_2
	.align		8
        /*0018*/ 	.dword	_ZN40_INTERNAL_3668cd8d_4_k_cu_1c073a2c_370534cuda3std3__45__cpo5beginE
	.align		8
        /*0020*/ 	.dword	_ZN40_INTERNAL_3668cd8d_4_k_cu_1c073a2c_370534cuda3std3__45__cpo3endE
	.align		8
        /*0028*/ 	.dword	_ZN40_INTERNAL_3668cd8d_4_k_cu_1c073a2c_370534cuda3std3__45__cpo6cbeginE
	.align		8
        /*0030*/ 	.dword	_ZN40_INTERNAL_3668cd8d_4_k_cu_1c073a2c_370534cuda3std3__45__cpo4cendE
	.align		8
        /*0038*/ 	.dword	_ZN40_INTERNAL_3668cd8d_4_k_cu_1c073a2c_370534cuda3std3__442_GLOBAL__N__3668cd8d_4_k_cu_1c073a2c_370536ignoreE
	.align		8
        /*0040*/ 	.dword	_ZN40_INTERNAL_3668cd8d_4_k_cu_1c073a2c_370534cuda3std3__419piecewise_constructE
	.align		8
        /*0048*/ 	.dword	_ZN40_INTERNAL_3668cd8d_4_k_cu_1c073a2c_370534cuda3std3__48in_placeE
	.align		8
        /*0050*/ 	.dword	_ZN40_INTERNAL_3668cd8d_4_k_cu_1c073a2c_370534cuda3std6ranges3__45__cpo4swapE
	.align		8
        /*0058*/ 	.dword	_ZN40_INTERNAL_3668cd8d_4_k_cu_1c073a2c_370534cuda3std6ranges3__45__cpo9iter_moveE
	.align		8
        /*0060*/ 	.dword	_ZN40_INTERNAL_3668cd8d_4_k_cu_1c073a2c_370534cute7productE
	.align		8
        /*0068*/ 	.dword	_ZN40_INTERNAL_3668cd8d_4_k_cu_1c073a2c_370534cute1_E
	.align		8
        /*0070*/ 	.dword	$str$25
	.align		8
        /*0078*/ 	.dword	$str$26
	.align		8
        /*0080*/ 	.dword	$str$29
	.align		8
        /*0088*/ 	.dword	$str$30


//--------------------- .text._ZN7cutlass13device_kernelINS_4gemm6kernel13GemmUniversalIN4cute5tupleIJiiiiEEENS1_10collective13CollectiveMmaINS1_46MainloopSm100TmaUmmaWarpSpecializedBlockScaledILi14ELi2ELi2ENS5_IJNS4_1CILi1EEENSA_ILi4EEESB_EEEEENS5_IJNSA_ILi128EEENSA_ILi64EEESF_EEENS5_IJNS_12float_e2m1_tENS_13float_ue4m3_tEEEENS5_IJNS5_IJlSB_lEEENS4_6LayoutINS5_IJNS5_IJNS5_IJNSA_ILi32EEESC_EEEiEEENS5_IJNS5_IJNSA_ILi16EEESC_EEEiEEENS5_IJSB_iEEEEEENS5_IJSS_NS5_IJNS5_IJNSA_ILi0EEESB_EEENSA_ILi512EEEEEENS5_IJSV_iEEEEEEEEEEESK_S12_NS4_8TiledMMAINS4_8MMA_AtomIJNS4_17SM100_MMA_MXF4_SSISI_SI_fSJ_Li128ELi64ELi16ELNS4_4UMMA5MajorE0ELS17_0ELNS16_7ScaleInE0ELS18_0EEEEEENSM_INS5_IJSB_SB_SB_EEENS5_IJSV_SV_SV_EEEEENS5_IJNS4_10UnderscoreES1E_S1E_EEEEENS5_IJNS4_23SM90_TMA_LOAD_MULTICASTES1H_EEENS5_IJNS4_14ComposedLayoutINS4_7SwizzleILi2ELi4ELi3EEENS4_18smem_ptr_flag_bitsILi4EEENSM_INS5_IJNSA_ILi8EEESF_EEENS5_IJSF_SB_EEEEEEENSM_INS5_IJNS5_IJNS5_IJSO_SB_EEESR_EEESB_NS5_IJSB_NSA_ILi2EEEEEEEEENS5_IJNS5_IJNS5_IJSR_SX_EEESW_EEESV_NS5_IJSC_SX_EEEEEEEEEEEvNS4_8identityENS5_IJNS4_13SM90_TMA_LOADES25_EEES23_vS24_EENS_8epilogue10collective18CollectiveEpilogueINS28_23Sm100TmaWarpSpecializedILi3ELi2ELi32ELb1ELb0EEEJSH_NS5_IJNSM_ISF_SB_EENSM_ISN_SB_EEEEENS_10bfloat16_tESL_S2G_SL_NS28_6fusion15FusionCallbacksIS2C_NS2H_17LinearCombinationIS2G_fS2G_fLNS_15FloatRoundStyleE2EEESH_S2F_JEEENS4_5SM1004TMEM4LOAD26SM100_TMEM_LOAD_32dp32b32xES25_NS1J_IS1L_NS1M_ILi16EEENSM_INS5_IJS1O_SN_EEENS5_IJSN_SB_EEEEEEENS4_39AutoVectorizingCopyWithAssumedAlignmentILi128EEENS4_14SM90_TMA_STOREES2V_S2X_S2X_EEEvvEEEEvNT_6ParamsE --------------------------
	.section	.text._ZN7cutlass13device_kernelINS_4gemm6kernel13GemmUniversalIN4cute5tupleIJiiiiEEENS1_10collective13CollectiveMmaINS1_46MainloopSm100TmaUmmaWarpSpecializedBlockScaledILi14ELi2ELi2ENS5_IJNS4_1CILi1EEENSA_ILi4EEESB_EEEEENS5_IJNSA_ILi128EEENSA_ILi64EEESF_EEENS5_IJNS_12float_e2m1_tENS_13float_ue4m3_tEEEENS5_IJNS5_IJlSB_lEEENS4_6LayoutINS5_IJNS5_IJNS5_IJNSA_ILi32EEESC_EEEiEEENS5_IJNS5_IJNSA_ILi16EEESC_EEEiEEENS5_IJSB_iEEEEEENS5_IJSS_NS5_IJNS5_IJNSA_ILi0EEESB_EEENSA_ILi512EEEEEENS5_IJSV_iEEEEEEEEEEESK_S12_NS4_8TiledMMAINS4_8MMA_AtomIJNS4_17SM100_MMA_MXF4_SSISI_SI_fSJ_Li128ELi64ELi16ELNS4_4UMMA5MajorE0ELS17_0ELNS16_7ScaleInE0ELS18_0EEEEEENSM_INS5_IJSB_SB_SB_EEENS5_IJSV_SV_SV_EEEEENS5_IJNS4_10UnderscoreES1E_S1E_EEEEENS5_IJNS4_23SM90_TMA_LOAD_MULTICASTES1H_EEENS5_IJNS4_14ComposedLayoutINS4_7SwizzleILi2ELi4ELi3EEENS4_18smem_ptr_flag_bitsILi4EEENSM_INS5_IJNSA_ILi8EEESF_EEENS5_IJSF_SB_EEEEEEENSM_INS5_IJNS5_IJNS5_IJSO_SB_EEESR_EEESB_NS5_IJSB_NSA_ILi2EEEEEEEEENS5_IJNS5_IJNS5_IJSR_SX_EEESW_EEESV_NS5_IJSC_SX_EEEEEEEEEEEvNS4_8identityENS5_IJNS4_13SM90_TMA_LOADES25_EEES23_vS24_EENS_8epilogue10collective18CollectiveEpilogueINS28_23Sm100TmaWarpSpecializedILi3ELi2ELi32ELb1ELb0EEEJSH_NS5_IJNSM_ISF_SB_EENSM_ISN_SB_EEEEENS_10bfloat16_tESL_S2G_SL_NS28_6fusion15FusionCallbacksIS2C_NS2H_17LinearCombinationIS2G_fS2G_fLNS_15FloatRoundStyleE2EEESH_S2F_JEEENS4_5SM1004TMEM4LOAD26SM100_TMEM_LOAD_32dp32b32xES25_NS1J_IS1L_NS1M_ILi16EEENSM_INS5_IJS1O_SN_EEENS5_IJSN_SB_EEEEEEENS4_39AutoVectorizingCopyWithAssumedAlignmentILi128EEENS4_14SM90_TMA_STOREES2V_S2X_S2X_EEEvvEEEEvNT_6ParamsE,"ax",@progbits
	.align	128
.text._ZN7cutlass13device_kernelINS_4gemm6kernel13GemmUniversalIN4cute5tupleIJiiiiEEENS1_10collective13CollectiveMmaINS1_46MainloopSm100TmaUmmaWarpSpecializedBlockScaledILi14ELi2ELi2ENS5_IJNS4_1CILi1EEENSA_ILi4EEESB_EEEEENS5_IJNSA_ILi128EEENSA_ILi64EEESF_EEENS5_IJNS_12float_e2m1_tENS_13float_ue4m3_tEEEENS5_IJNS5_IJlSB_lEEENS4_6LayoutINS5_IJNS5_IJNS5_IJNSA_ILi32EEESC_EEEiEEENS5_IJNS5_IJNSA_ILi16EEESC_EEEiEEENS5_IJSB_iEEEEEENS5_IJSS_NS5_IJNS5_IJNSA_ILi0EEESB_EEENSA_ILi512EEEEEENS5_IJSV_iEEEEEEEEEEESK_S12_NS4_8TiledMMAINS4_8MMA_AtomIJNS4_17SM100_MMA_MXF4_SSISI_SI_fSJ_Li128ELi64ELi16ELNS4_4UMMA5MajorE0ELS17_0ELNS16_7ScaleInE0ELS18_0EEEEEENSM_INS5_IJSB_SB_SB_EEENS5_IJSV_SV_SV_EEEEENS5_IJNS4_10UnderscoreES1E_S1E_EEEEENS5_IJNS4_23SM90_TMA_LOAD_MULTICASTES1H_EEENS5_IJNS4_14ComposedLayoutINS4_7SwizzleILi2ELi4ELi3EEENS4_18smem_ptr_flag_bitsILi4EEENSM_INS5_IJNSA_ILi8EEESF_EEENS5_IJSF_SB_EEEEEEENSM_INS5_IJNS5_IJNS5_IJSO_SB_EEESR_EEESB_NS5_IJSB_NSA_ILi2EEEEEEEEENS5_IJNS5_IJNS5_IJSR_SX_EEESW_EEESV_NS5_IJSC_SX_EEEEEEEEEEEvNS4_8identityENS5_IJNS4_13SM90_TMA_LOADES25_EEES23_vS24_EENS_8epilogue10collective18CollectiveEpilogueINS28_23Sm100TmaWarpSpecializedILi3ELi2ELi32ELb1ELb0EEEJSH_NS5_IJNSM_ISF_SB_EENSM_ISN_SB_EEEEENS_10bfloat16_tESL_S2G_SL_NS28_6fusion15FusionCallbacksIS2C_NS2H_17LinearCombinationIS2G_fS2G_fLNS_15FloatRoundStyleE2EEESH_S2F_JEEENS4_5SM1004TMEM4LOAD26SM100_TMEM_LOAD_32dp32b32xES25_NS1J_IS1L_NS1M_ILi16EEENSM_INS5_IJS1O_SN_EEENS5_IJSN_SB_EEEEEEENS4_39AutoVectorizingCopyWithAssumedAlignmentILi128EEENS4_14SM90_TMA_STOREES2V_S2X_S2X_EEEvvEEEEvNT_6ParamsE:
        .type           _ZN7cutlass13device_kernelINS_4gemm6kernel13GemmUniversalIN4cute5tupleIJiiiiEEENS1_10collective13CollectiveMmaINS1_46MainloopSm100TmaUmmaWarpSpecializedBlockScaledILi14ELi2ELi2ENS5_IJNS4_1CILi1EEENSA_ILi4EEESB_EEEEENS5_IJNSA_ILi128EEENSA_ILi64EEESF_EEENS5_IJNS_12float_e2m1_tENS_13float_ue4m3_tEEEENS5_IJNS5_IJlSB_lEEENS4_6LayoutINS5_IJNS5_IJNS5_IJNSA_ILi32EEESC_EEEiEEENS5_IJNS5_IJNSA_ILi16EEESC_EEEiEEENS5_IJSB_iEEEEEENS5_IJSS_NS5_IJNS5_IJNSA_ILi0EEESB_EEENSA_ILi512EEEEEENS5_IJSV_iEEEEEEEEEEESK_S12_NS4_8TiledMMAINS4_8MMA_AtomIJNS4_17SM100_MMA_MXF4_SSISI_SI_fSJ_Li128ELi64ELi16ELNS4_4UMMA5MajorE0ELS17_0ELNS16_7ScaleInE0ELS18_0EEEEEENSM_INS5_IJSB_SB_SB_EEENS5_IJSV_SV_SV_EEEEENS5_IJNS4_10UnderscoreES1E_S1E_EEEEENS5_IJNS4_23SM90_TMA_LOAD_MULTICASTES1H_EEENS5_IJNS4_14ComposedLayoutINS4_7SwizzleILi2ELi4ELi3EEENS4_18smem_ptr_flag_bitsILi4EEENSM_INS5_IJNSA_ILi8EEESF_EEENS5_IJSF_SB_EEEEEEENSM_INS5_IJNS5_IJNS5_IJSO_SB_EEESR_EEESB_NS5_IJSB_NSA_ILi2EEEEEEEEENS5_IJNS5_IJNS5_IJSR_SX_EEESW_EEESV_NS5_IJSC_SX_EEEEEEEEEEEvNS4_8identityENS5_IJNS4_13SM90_TMA_LOADES25_EEES23_vS24_EENS_8epilogue10collective18CollectiveEpilogueINS28_23Sm100TmaWarpSpecializedILi3ELi2ELi32ELb1ELb0EEEJSH_NS5_IJNSM_ISF_SB_EENSM_ISN_SB_EEEEENS_10bfloat16_tESL_S2G_SL_NS28_6fusion15FusionCallbacksIS2C_NS2H_17LinearCombinationIS2G_fS2G_fLNS_15FloatRoundStyleE2EEESH_S2F_JEEENS4_5SM1004TMEM4LOAD26SM100_TMEM_LOAD_32dp32b32xES25_NS1J_IS1L_NS1M_ILi16EEENSM_INS5_IJS1O_SN_EEENS5_IJSN_SB_EEEEEEENS4_39AutoVectorizingCopyWithAssumedAlignmentILi128EEENS4_14SM90_TMA_STOREES2V_S2X_S2X_EEEvvEEEEvNT_6ParamsE,@function
        .size           _ZN7cutlass13device_kernelINS_4gemm6kernel13GemmUniversalIN4cute5tupleIJiiiiEEENS1_10collective13CollectiveMmaINS1_46MainloopSm100TmaUmmaWarpSpecializedBlockScaledILi14ELi2ELi2ENS5_IJNS4_1CILi1EEENSA_ILi4EEESB_EEEEENS5_IJNSA_ILi128EEENSA_ILi64EEESF_EEENS5_IJNS_12float_e2m1_tENS_13float_ue4m3_tEEEENS5_IJNS5_IJlSB_lEEENS4_6LayoutINS5_IJNS5_IJNS5_IJNSA_ILi32EEESC_EEEiEEENS5_IJNS5_IJNSA_ILi16EEESC_EEEiEEENS5_IJSB_iEEEEEENS5_IJSS_NS5_IJNS5_IJNSA_ILi0EEESB_EEENSA_ILi512EEEEEENS5_IJSV_iEEEEEEEEEEESK_S12_NS4_8TiledMMAINS4_8MMA_AtomIJNS4_17SM100_MMA_MXF4_SSISI_SI_fSJ_Li128ELi64ELi16ELNS4_4UMMA5MajorE0ELS17_0ELNS16_7ScaleInE0ELS18_0EEEEEENSM_INS5_IJSB_SB_SB_EEENS5_IJSV_SV_SV_EEEEENS5_IJNS4_10UnderscoreES1E_S1E_EEEEENS5_IJNS4_23SM90_TMA_LOAD_MULTICASTES1H_EEENS5_IJNS4_14ComposedLayoutINS4_7SwizzleILi2ELi4ELi3EEENS4_18smem_ptr_flag_bitsILi4EEENSM_INS5_IJNSA_ILi8EEESF_EEENS5_IJSF_SB_EEEEEEENSM_INS5_IJNS5_IJNS5_IJSO_SB_EEESR_EEESB_NS5_IJSB_NSA_ILi2EEEEEEEEENS5_IJNS5_IJNS5_IJSR_SX_EEESW_EEESV_NS5_IJSC_SX_EEEEEEEEEEEvNS4_8identityENS5_IJNS4_13SM90_TMA_LOADES25_EEES23_vS24_EENS_8epilogue10collective18CollectiveEpilogueINS28_23Sm100TmaWarpSpecializedILi3ELi2ELi32ELb1ELb0EEEJSH_NS5_IJNSM_ISF_SB_EENSM_ISN_SB_EEEEENS_10bfloat16_tESL_S2G_SL_NS28_6fusion15FusionCallbacksIS2C_NS2H_17LinearCombinationIS2G_fS2G_fLNS_15FloatRoundStyleE2EEESH_S2F_JEEENS4_5SM1004TMEM4LOAD26SM100_TMEM_LOAD_32dp32b32xES25_NS1J_IS1L_NS1M_ILi16EEENSM_INS5_IJS1O_SN_EEENS5_IJSN_SB_EEEEEEENS4_39AutoVectorizingCopyWithAssumedAlignmentILi128EEENS4_14SM90_TMA_STOREES2V_S2X_S2X_EEEvvEEEEvNT_6ParamsE,(.L_x_192 - _ZN7cutlass13device_kernelINS_4gemm6kernel13GemmUniversalIN4cute5tupleIJiiiiEEENS1_10collective13CollectiveMmaINS1_46MainloopSm100TmaUmmaWarpSpecializedBlockScaledILi14ELi2ELi2ENS5_IJNS4_1CILi1EEENSA_ILi4EEESB_EEEEENS5_IJNSA_ILi128EEENSA_ILi64EEESF_EEENS5_IJNS_12float_e2m1_tENS_13float_ue4m3_tEEEENS5_IJNS5_IJlSB_lEEENS4_6LayoutINS5_IJNS5_IJNS5_IJNSA_ILi32EEESC_EEEiEEENS5_IJNS5_IJNSA_ILi16EEESC_EEEiEEENS5_IJSB_iEEEEEENS5_IJSS_NS5_IJNS5_IJNSA_ILi0EEESB_EEENSA_ILi512EEEEEENS5_IJSV_iEEEEEEEEEEESK_S12_NS4_8TiledMMAINS4_8MMA_AtomIJNS4_17SM100_MMA_MXF4_SSISI_SI_fSJ_Li128ELi64ELi16ELNS4_4UMMA5MajorE0ELS17_0ELNS16_7ScaleInE0ELS18_0EEEEEENSM_INS5_IJSB_SB_SB_EEENS5_IJSV_SV_SV_EEEEENS5_IJNS4_10UnderscoreES1E_S1E_EEEEENS5_IJNS4_23SM90_TMA_LOAD_MULTICASTES1H_EEENS5_IJNS4_14ComposedLayoutINS4_7SwizzleILi2ELi4ELi3EEENS4_18smem_ptr_flag_bitsILi4EEENSM_INS5_IJNSA_ILi8EEESF_EEENS5_IJSF_SB_EEEEEEENSM_INS5_IJNS5_IJNS5_IJSO_SB_EEESR_EEESB_NS5_IJSB_NSA_ILi2EEEEEEEEENS5_IJNS5_IJNS5_IJSR_SX_EEESW_EEESV_NS5_IJSC_SX_EEEEEEEEEEEvNS4_8identityENS5_IJNS4_13SM90_TMA_LOADES25_EEES23_vS24_EENS_8epilogue10collective18CollectiveEpilogueINS28_23Sm100TmaWarpSpecializedILi3ELi2ELi32ELb1ELb0EEEJSH_NS5_IJNSM_ISF_SB_EENSM_ISN_SB_EEEEENS_10bfloat16_tESL_S2G_SL_NS28_6fusion15FusionCallbacksIS2C_NS2H_17LinearCombinationIS2G_fS2G_fLNS_15FloatRoundStyleE2EEESH_S2F_JEEENS4_5SM1004TMEM4LOAD26SM100_TMEM_LOAD_32dp32b32xES25_NS1J_IS1L_NS1M_ILi16EEENSM_INS5_IJS1O_SN_EEENS5_IJSN_SB_EEEEEEENS4_39AutoVectorizingCopyWithAssumedAlignmentILi128EEENS4_14SM90_TMA_STOREES2V_S2X_S2X_EEEvvEEEEvNT_6ParamsE)
        .other          _ZN7cutlass13device_kernelINS_4gemm6kernel13GemmUniversalIN4cute5tupleIJiiiiEEENS1_10collective13CollectiveMmaINS1_46MainloopSm100TmaUmmaWarpSpecializedBlockScaledILi14ELi2ELi2ENS5_IJNS4_1CILi1EEENSA_ILi4EEESB_EEEEENS5_IJNSA_ILi128EEENSA_ILi64EEESF_EEENS5_IJNS_12float_e2m1_tENS_13float_ue4m3_tEEEENS5_IJNS5_IJlSB_lEEENS4_6LayoutINS5_IJNS5_IJNS5_IJNSA_ILi32EEESC_EEEiEEENS5_IJNS5_IJNSA_ILi16EEESC_EEEiEEENS5_IJSB_iEEEEEENS5_IJSS_NS5_IJNS5_IJNSA_ILi0EEESB_EEENSA_ILi512EEEEEENS5_IJSV_iEEEEEEEEEEESK_S12_NS4_8TiledMMAINS4_8MMA_AtomIJNS4_17SM100_MMA_MXF4_SSISI_SI_fSJ_Li128ELi64ELi16ELNS4_4UMMA5MajorE0ELS17_0ELNS16_7ScaleInE0ELS18_0EEEEEENSM_INS5_IJSB_SB_SB_EEENS5_IJSV_SV_SV_EEEEENS5_IJNS4_10UnderscoreES1E_S1E_EEEEENS5_IJNS4_23SM90_TMA_LOAD_MULTICASTES1H_EEENS5_IJNS4_14ComposedLayoutINS4_7SwizzleILi2ELi4ELi3EEENS4_18smem_ptr_flag_bitsILi4EEENSM_INS5_IJNSA_ILi8EEESF_EEENS5_IJSF_SB_EEEEEEENSM_INS5_IJNS5_IJNS5_IJSO_SB_EEESR_EEESB_NS5_IJSB_NSA_ILi2EEEEEEEEENS5_IJNS5_IJNS5_IJSR_SX_EEESW_EEESV_NS5_IJSC_SX_EEEEEEEEEEEvNS4_8identityENS5_IJNS4_13SM90_TMA_LOADES25_EEES23_vS24_EENS_8epilogue10collective18CollectiveEpilogueINS28_23Sm100TmaWarpSpecializedILi3ELi2ELi32ELb1ELb0EEEJSH_NS5_IJNSM_ISF_SB_EENSM_ISN_SB_EEEEENS_10bfloat16_tESL_S2G_SL_NS28_6fusion15FusionCallbacksIS2C_NS2H_17LinearCombinationIS2G_fS2G_fLNS_15FloatRoundStyleE2EEESH_S2F_JEEENS4_5SM1004TMEM4LOAD26SM100_TMEM_LOAD_32dp32b32xES25_NS1J_IS1L_NS1M_ILi16EEENSM_INS5_IJS1O_SN_EEENS5_IJSN_SB_EEEEEEENS4_39AutoVectorizingCopyWithAssumedAlignmentILi128EEENS4_14SM90_TMA_STOREES2V_S2X_S2X_EEEvvEEEEvNT_6ParamsE,@"STO_CUDA_ENTRY STV_DEFAULT"
_ZN7cutlass13device_kernelINS_4gemm6kernel13GemmUniversalIN4cute5tupleIJiiiiEEENS1_10collective13CollectiveMmaINS1_46MainloopSm100TmaUmmaWarpSpecializedBlockScaledILi14ELi2ELi2ENS5_IJNS4_1CILi1EEENSA_ILi4EEESB_EEEEENS5_IJNSA_ILi128EEENSA_ILi64EEESF_EEENS5_IJNS_12float_e2m1_tENS_13float_ue4m3_tEEEENS5_IJNS5_IJlSB_lEEENS4_6LayoutINS5_IJNS5_IJNS5_IJNSA_ILi32EEESC_EEEiEEENS5_IJNS5_IJNSA_ILi16EEESC_EEEiEEENS5_IJSB_iEEEEEENS5_IJSS_NS5_IJNS5_IJNSA_ILi0EEESB_EEENSA_ILi512EEEEEENS5_IJSV_iEEEEEEEEEEESK_S12_NS4_8TiledMMAINS4_8MMA_AtomIJNS4_17SM100_MMA_MXF4_SSISI_SI_fSJ_Li128ELi64ELi16ELNS4_4UMMA5MajorE0ELS17_0ELNS16_7ScaleInE0ELS18_0EEEEEENSM_INS5_IJSB_SB_SB_EEENS5_IJSV_SV_SV_EEEEENS5_IJNS4_10UnderscoreES1E_S1E_EEEEENS5_IJNS4_23SM90_TMA_LOAD_MULTICASTES1H_EEENS5_IJNS4_14ComposedLayoutINS4_7SwizzleILi2ELi4ELi3EEENS4_18smem_ptr_flag_bitsILi4EEENSM_INS5_IJNSA_ILi8EEESF_EEENS5_IJSF_SB_EEEEEEENSM_INS5_IJNS5_IJNS5_IJSO_SB_EEESR_EEESB_NS5_IJSB_NSA_ILi2EEEEEEEEENS5_IJNS5_IJNS5_IJSR_SX_EEESW_EEESV_NS5_IJSC_SX_EEEEEEEEEEEvNS4_8identityENS5_IJNS4_13SM90_TMA_LOADES25_EEES23_vS24_EENS_8epilogue10collective18CollectiveEpilogueINS28_23Sm100TmaWarpSpecializedILi3ELi2ELi32ELb1ELb0EEEJSH_NS5_IJNSM_ISF_SB_EENSM_ISN_SB_EEEEENS_10bfloat16_tESL_S2G_SL_NS28_6fusion15FusionCallbacksIS2C_NS2H_17LinearCombinationIS2G_fS2G_fLNS_15FloatRoundStyleE2EEESH_S2F_JEEENS4_5SM1004TMEM4LOAD26SM100_TMEM_LOAD_32dp32b32xES25_NS1J_IS1L_NS1M_ILi16EEENSM_INS5_IJS1O_SN_EEENS5_IJSN_SB_EEEEEEENS4_39AutoVectorizingCopyWithAssumedAlignmentILi128EEENS4_14SM90_TMA_STOREES2V_S2X_S2X_EEEvvEEEEvNT_6ParamsE:
[----:B------:R-:W1:Y:S01]  /*0000*/  LDC R1, c[0x0][0x37c] ;  /* 0x0000df00ff017b82 */ /* 0x000e620000000800 */
[----:B------:R-:W2:Y:S01]  /*0010*/  S2R R93, SR_TID.X ;  /* 0x00000000005d7919 */ /* 0x000ea20000002100 */
[----:B------:R-:W3:Y:S01]  /*0020*/  LDCU.64 UR4, c[0x0][0xc90] ;  /* 0x00019200ff0477ac */ /* 0x000ee20008000a00 */
[----:B------:R-:W-:Y:S02]  /*0030*/  PRMT R88, RZ, 0x7610, R88 ;  /* 0x00007610ff587816 */ /* 0x000fe40000000058 */
[----:B------:R-:W-:Y:S01]  /*0040*/  ELECT P6, URZ, PT ;  /* 0x0000000000ff782f */ /* 0x000fe200038c0000 */
[----:B------:R-:W4:Y:S01]  /*0050*/  LDCU.64 UR46, c[0x0][0x358] ;  /* 0x00006b00ff2e77ac */ /* 0x000f220008000a00 */
[----:B---3--:R-:W-:-:S04]  /*0060*/  UISETP.NE.U32.AND UP0, UPT, UR4, URZ, UPT ;  /* 0x000000ff0400728c */ /* 0x008fc8000bf05070 */
[----:B------:R-:W-:Y:S01]  /*0070*/  UISETP.NE.AND.EX UP0, UPT, UR5, URZ, UPT, UP0 ;  /* 0x000000ff0500728c */ /* 0x000fe2000bf05300 */
[----:B--2---:R-:W-:-:S05]  /*0080*/  SHF.R.U32.HI R92, RZ, 0x5, R93 ;  /* 0x00000005ff5c7819 */ /* 0x004fca000001165d */
[----:B------:R-:W2:Y:S02]  /*0090*/  SHFL.IDX PT, R0, R92, RZ, 0x1f ;  /* 0x00001fff5c007589 */ /* 0x000ea400000e0000 */
[----:B--2---:R-:W-:Y:S01]  /*00a0*/  R2UR UR8, R0 ;  /* 0x00000000000872ca */ /* 0x004fe200000e0000 */
[----:B-1--4-:R-:W-:-:S14]  /*00b0*/  BRA.U UP0, `(.L_x_0) ;  /* 0x00000001002c7547 */ /* 0x012fdc000b800000 */
[----:B------:R-:W1:Y:S02]  /*00c0*/  LDCU.64 UR6, c[0x0][0xc88] ;  /* 0x00019100ff0677ac */ /* 0x000e640008000a00 */
[----:B-1----:R-:W-:-:S04]  /*00d0*/  UISETP.NE.U32.AND UP0, UPT, UR6, URZ, UPT ;  /* 0x000000ff0600728c */ /* 0x002fc8000bf05070 */
[----:B------:R-:W-:-:S09]  /*00e0*/  UISETP.NE.AND.EX UP0, UPT, UR7, URZ, UPT, UP0 ;  /* 0x000000ff0700728c */ /* 0x000fd2000bf05300 */
[----:B------:R-:W-:Y:S05]  /*00f0*/  BRA.U !UP0, `(.L_x_1) ;  /* 0x0000000108107547 */ /* 0x000fea000b800000 */
[----:B------:R-:W1:Y:S02]  /*0100*/  LDC.64 R2, c[0x0][0xc88] ;  /* 0x00032200ff027b82 */ /* 0x000e640000000a00 */
[----:B-1----:R1:W5:Y:S01]  /*0110*/  LDG.E R49, desc[UR46][R2.64] ;  /* 0x0000002e02317981 */ /* 0x002362000c1e1900 */
[----:B------:R-:W-:Y:S01]  /*0120*/  HFMA2 R88, -RZ, RZ, 0, 5.9604644775390625e-08 ;  /* 0x00000001ff587431 */ /* 0x000fe200000001ff */
[----:B------:R-:W-:Y:S05]  /*0130*/  BRA `(.L_x_0) ;  /* 0x00000000000c7947 */ /* 0x000fea0003800000 */
.L_x_1:
[----:B------:R-:W1:Y:S01]  /*0140*/  LDCU UR6, c[0x0][0xc80] ;  /* 0x00019000ff0677ac */ /* 0x000e620008000800 */
[----:B------:R-:W-:Y:S01]  /*0150*/  HFMA2 R88, -RZ, RZ, 0, 5.9604644775390625e-08 ;  /* 0x00000001ff587431 */ /* 0x000fe200000001ff */
[----:B-1----:R-:W-:-:S07]  /*0160*/  MOV R49, UR6 ;  /* 0x0000000600317c02 */ /* 0x002fce0008000f00 */
.L_x_0:
[----:B------:R-:W2:Y:S02]  /*0170*/  LDCU.64 UR6, c[0x0][0xcb0] ;  /* 0x00019600ff0677ac */ /* 0x000ea40008000a00 */
[----:B--2---:R-:W-:-:S04]  /*0180*/  UISETP.NE.U32.AND UP0, UPT, UR6, URZ, UPT ;  /* 0x000000ff0600728c */ /* 0x004fc8000bf05070 */
[----:B------:R-:W-:-:S09]  /*0190*/  UISETP.NE.AND.EX UP0, UPT, UR7, URZ, UPT, UP0 ;  /* 0x000000ff0700728c */ /* 0x000fd2000bf05300 */
[----:B------:R-:W-:Y:S05]  /*01a0*/  BRA.U UP0, `(.L_x_2) ;  /* 0x0000000100247547 */ /* 0x000fea000b800000 */
[----:B------:R-:W2:Y:S02]  /*01b0*/  LDCU.64 UR6, c[0x0][0xca8] ;  /* 0x00019500ff0677ac */ /* 0x000ea40008000a00 */
[----:B--2---:R-:W-:-:S04]  /*01c0*/  UISETP.NE.U32.AND UP0, UPT, UR6, URZ, UPT ;  /* 0x000000ff0600728c */ /* 0x004fc8000bf05070 */
[----:B------:R-:W-:-:S09]  /*01d0*/  UISETP.NE.AND.EX UP0, UPT, UR7, URZ, UPT, UP0 ;  /* 0x000000ff0700728c */ /* 0x000fd2000bf05300 */
[----:B------:R-:W-:Y:S05]  /*01e0*/  BRA.U !UP0, `(.L_x_3) ;  /* 0x00000001080c7547 */ /* 0x000fea000b800000 */
[----:B-1----:R-:W1:Y:S02]  /*01f0*/  LDC.64 R2, c[0x0][0xca8] ;  /* 0x00032a00ff027b82 */ /* 0x002e640000000a00 */
[----:B-1----:R2:W5:Y:S01]  /*0200*/  LDG.E R47, desc[UR46][R2.64] ;  /* 0x0000002e022f7981 */ /* 0x002562000c1e1900 */
[----:B------:R-:W-:Y:S05]  /*0210*/  BRA `(.L_x_2) ;  /* 0x0000000000087947 */ /* 0x000fea0003800000 */
.L_x_3:
[----:B------:R-:W2:Y:S02]  /*0220*/  LDCU UR6, c[0x0][0xca0] ;  /* 0x00019400ff0677ac */ /* 0x000ea40008000800 */
[----:B--2---:R-:W-:Y:S02]  /*0230*/  MOV R47, UR6 ;  /* 0x00000006002f7c02 */ /* 0x004fe40008000f00 */
.L_x_2:
[----:B------:R-:W-:Y:S01]  /*0240*/  IMAD.U32 R0, RZ, RZ, UR8 ;  /* 0x00000008ff007e24 */ /* 0x000fe2000f8e00ff */
[----:B------:R-:W-:Y:S04]  /*0250*/  BSSY.RECONVERGENT B0, `(.L_x_4) ;  /* 0x0000012000007945 */ /* 0x000fe80003800200 */
[C---:B------:R-:W-:Y:S02]  /*0260*/  ISETP.NE.OR P1, PT, R0.reuse, 0x1, !P6 ;  /* 0x000000010000780c */ /* 0x040fe40007725670 */
[----:B------:R-:W-:-:S11]  /*0270*/  ISETP.NE.OR P0, PT, R0, 0x3, !P6 ;  /* 0x000000030000780c */ /* 0x000fd60007705670 */
[----:B------:R-:W-:Y:S05]  /*0280*/  @P1 BRA `(.L_x_5) ;  /* 0x0000000000381947 */ /* 0x000fea0003800000 */
[----:B------:R-:W3:Y:S02]  /*0290*/  LDCU.64 UR6, c[0x0][0x348] ;  /* 0x00006900ff0677ac */ /* 0x000ee40008000a00 */
[----:B---3--:R-:W-:Y:S02]  /*02a0*/  UIADD3 UR14, UP3, UPT, UR6, 0x80, URZ ;  /* 0x00000080060e7890 */ /* 0x008fe4000ff7e0ff */
[----:B------:R-:W-:Y:S02]  /*02b0*/  UIADD3 UR12, UP2, UPT, UR6, 0x180, URZ ;  /* 0x00000180060c7890 */ /* 0x000fe4000ff5e0ff */
[----:B------:R-:W-:Y:S02]  /*02c0*/  UIADD3 UR10, UP1, UPT, UR6, 0x280, URZ ;  /* 0x00000280060a7890 */ /* 0x000fe4000ff3e0ff */
[----:B------:R-:W-:Y:S02]  /*02d0*/  UIADD3 UR6, UP0, UPT, UR6, 0x380, URZ ;  /* 0x0000038006067890 */ /* 0x000fe4000ff1e0ff */
[----:B------:R-:W-:-:S02]  /*02e0*/  UIADD3.X UR15, UPT, UPT, URZ, UR7, URZ, UP3, !UPT ;  /* 0x00000007ff0f7290 */ /* 0x000fc40009ffe4ff */
[----:B------:R-:W-:Y:S02]  /*02f0*/  UIADD3.X UR13, UPT, UPT, URZ, UR7, URZ, UP2, !UPT ;  /* 0x00000007ff0d7290 */ /* 0x000fe400097fe4ff */
[----:B------:R-:W-:Y:S02]  /*0300*/  UIADD3.X UR11, UPT, UPT, URZ, UR7, URZ, UP1, !UPT ;  /* 0x00000007ff0b7290 */ /* 0x000fe40008ffe4ff */
[----:B------:R-:W-:-:S03]  /*0310*/  UIADD3.X UR7, UPT, UPT, URZ, UR7, URZ, UP0, !UPT ;  /* 0x00000007ff077290 */ /* 0x000fc600087fe4ff */
[----:B------:R3:W-:Y:S02]  /*0320*/  UTMACCTL.PF [UR14] ;  /* 0x000000000e0079b9 */ /* 0x0007e40008040000 */
[----:B------:R3:W-:Y:S02]  /*0330*/  UTMACCTL.PF [UR12] ;  /* 0x000000000c0079b9 */ /* 0x0007e40008040000 */
[----:B------:R3:W-:Y:S02]  /*0340*/  UTMACCTL.PF [UR10] ;  /* 0x000000000a0079b9 */ /* 0x0007e40008040000 */
[----:B------:R3:W-:Y:S02]  /*0350*/  UTMACCTL.PF [UR6] ;  /* 0x00000000060079b9 */ /* 0x0007e40008040000 */
[----:B---3--:R-:W-:Y:S01]  /*0360*/  NOP ;  /* 0x0000000000007918 */ /* 0x008fe20000000000 */
.L_x_5:
[----:B------:R-:W-:Y:S05]  /*0370*/  BSYNC.RECONVERGENT B0 ;  /* 0x0000000000007941 */ /* 0x000fea0003800200 */
.L_x_4:
[----:B------:R-:W-:Y:S04]  /*0380*/  BSSY.RECONVERGENT B0, `(.L_x_6) ;  /* 0x000000a000007945 */ /* 0x000fe80003800200 */
[----:B------:R-:W-:Y:S05]  /*0390*/  @P0 BRA `(.L_x_7) ;  /* 0x0000000000200947 */ /* 0x000fea0003800000 */
[----:B------:R-:W3:Y:S02]  /*03a0*/  LDCU.64 UR6, c[0x0][0x348] ;  /* 0x00006900ff0677ac */ /* 0x000ee40008000a00 */
[----:B---3--:R-:W-:Y:S02]  /*03b0*/  UIADD3 UR10, UP1, UPT, UR6, 0x980, URZ ;  /* 0x00000980060a7890 */ /* 0x008fe4000ff3e0ff */
[----:B------:R-:W-:Y:S02]  /*03c0*/  UIADD3 UR6, UP0, UPT, UR6, 0xa80, URZ ;  /* 0x00000a8006067890 */ /* 0x000fe4000ff1e0ff */
[----:B------:R-:W-:Y:S02]  /*03d0*/  UIADD3.X UR11, UPT, UPT, URZ, UR7, URZ, UP1, !UPT ;  /* 0x00000007ff0b7290 */ /* 0x000fe40008ffe4ff */
[----:B------:R-:W-:-:S07]  /*03e0*/  UIADD3.X UR7, UPT, UPT, URZ, UR7, URZ, UP0, !UPT ;  /* 0x00000007ff077290 */ /* 0x000fce00087fe4ff */
[----:B------:R3:W-:Y:S02]  /*03f0*/  UTMACCTL.PF [UR10] ;  /* 0x000000000a0079b9 */ /* 0x0007e40008040000 */
[----:B------:R3:W-:Y:S02]  /*0400*/  UTMACCTL.PF [UR6] ;  /* 0x00000000060079b9 */ /* 0x0007e40008040000 */
[----:B---3--:R-:W-:Y:S01]  /*0410*/  NOP ;  /* 0x0000000000007918 */ /* 0x008fe20000000000 */
.L_x_7:
[----:B------:R-:W-:Y:S05]  /*0420*/  BSYNC.RECONVERGENT B0 ;  /* 0x0000000000007941 */ /* 0x000fea0003800200 */
.L_x_6:
[----:B------:R-:W3:Y:S01]  /*0430*/  LDCU.64 UR6, c[0x0][0xc88] ;  /* 0x00019100ff0677ac */ /* 0x000ee20008000a00 */
[----:B------:R-:W-:Y:S02]  /*0440*/  UISETP.EQ.U32.AND UP1, UPT, UR4, URZ, UPT ;  /* 0x000000ff0400728c */ /* 0x000fe4000bf22070 */
[----:B------:R-:W-:Y:S02]  /*0450*/  UPLOP3.LUT UP4, UPT, UPT, UPT, UPT, 0x80, 0x8 ;  /* 0x000000000008789c */ /* 0x000fe40003f8f070 */
[----:B---3--:R-:W-:-:S04]  /*0460*/  UISETP.NE.U32.AND UP0, UPT, UR6, URZ, UPT ;  /* 0x000000ff0600728c */ /* 0x008fc8000bf05070 */
[----:B------:R-:W-:-:S04]  /*0470*/  UISETP.NE.AND.EX UP0, UPT, UR7, URZ, UPT, UP0 ;  /* 0x000000ff0700728c */ /* 0x000fc8000bf05300 */
[----:B------:R-:W-:-:S04]  /*0480*/  UISETP.EQ.OR.EX UP2, UPT, UR5, URZ, !UP0, UP1 ;  /* 0x000000ff0500728c */ /* 0x000fc8000c742710 */
[----:B------:R-:W-:-:S05]  /*0490*/  UP2UR UR48, UPR, URZ, 0x4 ;  /* 0x00000004ff307883 */ /* 0x000fca0008000000 */
[----:B------:R-:W-:Y:S07]  /*04a0*/  BRA.U !UP2, `(.L_x_8) ;  /* 0x000000010a207547 */ /* 0x000fee000b800000 */
[----:B------:R-:W-:Y:S01]  /*04b0*/  UISETP.NE.U32.AND UP1, UPT, UR4, URZ, UPT ;  /* 0x000000ff0400728c */ /* 0x000fe2000bf25070 */
[----:B-----5:R-:W-:Y:S01]  /*04c0*/  FSETP.NEU.AND P0, PT, R49, RZ, PT ;  /* 0x000000ff3100720b */ /* 0x020fe20003f0d000 */
[----:B------:R-:W-:Y:S02]  /*04d0*/  USEL UR4, URZ, 0xffffffff, UP0 ;  /* 0xffffffffff047887 */ /* 0x000fe40008000000 */
[----:B------:R-:W-:-:S10]  /*04e0*/  UISETP.NE.AND.EX UP1, UPT, UR5, URZ, UPT, UP1 ;  /* 0x000000ff0500728c */ /* 0x000fd4000bf25310 */
[----:B------:R-:W-:Y:S01]  /*04f0*/  VOTEU.ANY UP0, P0 ;  /* 0x0000000000ff7886 */ /* 0x000fe20000000100 */
[----:B------:R-:W-:-:S04]  /*0500*/  @!UP1 USEL UR4, URZ, 0xffffffff, UP0 ;  /* 0xffffffffff049887 */ /* 0x000fc80008000000 */
[----:B------:R-:W-:-:S04]  /*0510*/  ULOP3.LUT UR4, UR4, 0x1, URZ, 0xc0, !UPT ;  /* 0x0000000104047892 */ /* 0x000fc8000f8ec0ff */
[----:B------:R-:W-:-:S11]  /*0520*/  UISETP.NE.U32.AND UP4, UPT, UR4, 0x1, UPT ;  /* 0x000000010400788c */ /* 0x000fd6000bf85070 */
.L_x_8:
[----:B-12---:R-:W1:Y:S01]  /*0530*/  SHFL.IDX PT, R2, R92, RZ, 0x1f ;  /* 0x00001fff5c027589 */ /* 0x006e6200000e0000 */
[----:B------:R-:W-:-:S04]  /*0540*/  UISETP.NE.AND UP0, UPT, UR8, 0x2, UPT ;  /* 0x000000020800788c */ /* 0x000fc8000bf05270 */
[----:B------:R-:W-:Y:S01]  /*0550*/  USEL UR22, URZ, 0x1, UP0 ;  /* 0x00000001ff167887 */ /* 0x000fe20008000000 */
[----:B-1----:R-:W-:-:S13]  /*0560*/  ISETP.NE.AND P0, PT, R2, RZ, PT ;  /* 0x000000ff0200720c */ /* 0x002fda0003f05270 */
[----:B------:R-:W-:Y:S05]  /*0570*/  @P0 BRA `(.L_x_9) ;  /* 0x0000000000b40947 */ /* 0x000fea0003800000 */
[----:B------:R-:W-:Y:S01]  /*0580*/  ELECT P0, URZ, PT ;  /* 0x0000000000ff782f */ /* 0x000fe20003800000 */
[----:B------:R-:W-:-:S12]  /*0590*/  BSSY.RECONVERGENT B0, `(.L_x_9) ;  /* 0x000002b000007945 */ /* 0x000fd80003800200 */
[----:B------:R-:W-:Y:S05]  /*05a0*/  @!P0 BRA `(.L_x_10) ;  /* 0x0000000000a48947 */ /* 0x000fea0003800000 */
[----:B------:R-:W1:Y:S01]  /*05b0*/  S2UR UR6, SR_CgaCtaId ;  /* 0x00000000000679c3 */ /* 0x000e620000008800 */
[----:B------:R-:W-:Y:S01]  /*05c0*/  UMOV UR7, 0x400 ;  /* 0x0000040000077882 */ /* 0x000fe20000000000 */
[----:B------:R-:W-:Y:S01]  /*05d0*/  UMOV UR5, 0x1 ;  /* 0x0000000100057882 */ /* 0x000fe20000000000 */
[----:B------:R-:W-:Y:S01]  /*05e0*/  UMOV UR4, 0x4 ;  /* 0x0000000400047882 */ /* 0x000fe20000000000 */
[----:B------:R-:W-:-:S04]  /*05f0*/  UIADD3 UR10, UPT, UPT, -UR5, 0x100000, URZ ;  /* 0x00100000050a7890 */ /* 0x000fc8000fffe1ff */
[----:B------:R-:W-:Y:S02]  /*0600*/  USHF.L.U32 UR11, UR10, 0xb, URZ ;  /* 0x0000000b0a0b7899 */ /* 0x000fe400080006ff */
[----:B------:R-:W-:Y:S02]  /*0610*/  USHF.L.U32 UR10, UR10, 0x1, URZ ;  /* 0x000000010a0a7899 */ /* 0x000fe400080006ff */
[----:B------:R-:W-:-:S04]  /*0620*/  UIADD3 UR4, UPT, UPT, -UR4, 0x100000, URZ ;  /* 0x0010000004047890 */ /* 0x000fc8000fffe1ff */
[----:B------:R-:W-:Y:S02]  /*0630*/  USHF.L.U32 UR5, UR4, 0xb, URZ ;  /* 0x0000000b04057899 */ /* 0x000fe400080006ff */
[----:B------:R-:W-:Y:S02]  /*0640*/  USHF.L.U32 UR4, UR4, 0x1, URZ ;  /* 0x0000000104047899 */ /* 0x000fe400080006ff */
[----:B-1----:R-:W-:Y:S01]  /*0650*/  ULEA UR6, UR6, UR7, 0x18 ;  /* 0x0000000706067291 */ /* 0x002fe2000f8ec0ff */
[----:B------:R-:W1:Y:S11]  /*0660*/  FENCE.VIEW.ASYNC.S ;  /* 0x00000000000073c6 */ /* 0x000e760000000000 */
[----:B-1----:R1:W2:Y:S01]  /*0670*/  SYNCS.EXCH.64 URZ, [UR6], UR10 ;  /* 0x0000000a06ff75b2 */ /* 0x0022a20008000100 */
[----:B------:R1:W3:Y:S01]  /*0680*/  SYNCS.EXCH.64 URZ, [UR6+0x70], UR4 ;  /* 0x0000700406ff75b2 */ /* 0x0002e20008000100 */
[----:B------:R1:W4:Y:S01]  /*0690*/  SYNCS.EXCH.64 URZ, [UR6+0x8], UR10 ;  /* 0x0000080a06ff75b2 */ /* 0x0003220008000100 */
[----:B------:R1:W1:Y:S01]  /*06a0*/  SYNCS.EXCH.64 URZ, [UR6+0x78], UR4 ;  /* 0x0000780406ff75b2 */ /* 0x0002620008000100 */
        /* <DEDUP_REMOVED lines=24> */
[----:B--234-:R-:W-:Y:S01]  /*0830*/  NOP ;  /* 0x0000000000007918 */ /* 0x01cfe20000000000 */
.L_x_10:
[----:B-1----:R-:W-:Y:S05]  /*0840*/  BSYNC.RECONVERGENT B0 ;  /* 0x0000000000007941 */ /* 0x002fea0003800200 */
.L_x_9:
[----:B------:R-:W1:Y:S01]  /*0850*/  SHFL.IDX PT, R2, R92, RZ, 0x1f ;  /* 0x00001fff5c027589 */ /* 0x000e6200000e0000 */
[----:B------:R-:W-:Y:S01]  /*0860*/  NOP ;  /* 0x0000000000007918 */ /* 0x000fe20000000000 */
[----:B-1----:R-:W-:-:S13]  /*0870*/  ISETP.NE.AND P0, PT, R2, 0x1, PT ;  /* 0x000000010200780c */ /* 0x002fda0003f05270 */
[----:B------:R-:W-:Y:S05]  /*0880*/  @P0 BRA `(.L_x_11) ;  /* 0x0000000000500947 */ /* 0x000fea0003800000 */
        /* <DEDUP_REMOVED lines=9> */
[----:B------:R-:W-:Y:S01]  /*0920*/  USHF.L.U32 UR4, UR4, 0x1, URZ ;  /* 0x0000000104047899 */ /* 0x000fe200080006ff */
[----:B------:R-:W-:Y:S01]  /*0930*/  ELECT P0, URZ, PT ;  /* 0x0000000000ff782f */ /* 0x000fe20003800000 */
[----:B-1----:R-:W-:Y:S01]  /*0940*/  ULEA UR6, UR6, UR7, 0x18 ;  /* 0x0000000706067291 */ /* 0x002fe2000f8ec0ff */
[----:B------:R-:W1:Y:S11]  /*0950*/  FENCE.VIEW.ASYNC.S ;  /* 0x00000000000073c6 */ /* 0x000e760000000000 */
[----:B-1----:R1:W2:Y:S01]  /*0960*/  SYNCS.EXCH.64 URZ, [UR6+0xe0], UR10 ;  /* 0x0000e00a06ff75b2 */ /* 0x0022a20008000100 */
[----:B------:R1:W3:Y:S01]  /*0970*/  SYNCS.EXCH.64 URZ, [UR6+0xf8], UR4 ;  /* 0x0000f80406ff75b2 */ /* 0x0002e20008000100 */
[----:B------:R1:W4:Y:S01]  /*0980*/  SYNCS.EXCH.64 URZ, [UR6+0xe8], UR10 ;  /* 0x0000e80a06ff75b2 */ /* 0x0003220008000100 */
[----:B------:R1:W1:Y:S01]  /*0990*/  SYNCS.EXCH.64 URZ, [UR6+0x100], UR4 ;  /* 0x0001000406ff75b2 */ /* 0x0002620008000100 */
[----:B------:R1:W1:Y:S01]  /*09a0*/  SYNCS.EXCH.64 URZ, [UR6+0xf0], UR10 ;  /* 0x0000f00a06ff75b2 */ /* 0x0002620008000100 */
[----:B------:R1:W1:Y:S01]  /*09b0*/  SYNCS.EXCH.64 URZ, [UR6+0x108], UR4 ;  /* 0x0001080406ff75b2 */ /* 0x0002620008000100 */
[----:B------:R-:W-:Y:S01]  /*09c0*/  NOP ;  /* 0x0000000000007918 */ /* 0x000fe20000000000 */
.L_x_11:
[----:B------:R-:W2:Y:S01]  /*09d0*/  SHFL.IDX PT, R2, R92, RZ, 0x1f ;  /* 0x00001fff5c027589 */ /* 0x000ea200000e0000 */
[----:B------:R-:W-:Y:S01]  /*09e0*/  NOP ;  /* 0x0000000000007918 */ /* 0x000fe20000000000 */
[----:B--2---:R-:W-:-:S13]  /*09f0*/  ISETP.NE.AND P0, PT, R2, 0x3, PT ;  /* 0x000000030200780c */ /* 0x004fda0003f05270 */
[----:B------:R-:W-:Y:S05]  /*0a00*/  @P0 BRA `(.L_x_12) ;  /* 0x0000000000300947 */ /* 0x000fea0003800000 */
[----:B-1----:R-:W1:Y:S01]  /*0a10*/  S2UR UR5, SR_CgaCtaId ;  /* 0x00000000000579c3 */ /* 0x002e620000008800 */
[----:B------:R-:W-:Y:S01]  /*0a20*/  UMOV UR6, 0x400 ;  /* 0x0000040000067882 */ /* 0x000fe20000000000 */
[----:B------:R-:W-:Y:S01]  /*0a30*/  UMOV UR4, 0x20 ;  /* 0x0000002000047882 */ /* 0x000fe20000000000 */
[----:B------:R-:W-:Y:S01]  /*0a40*/  ELECT P0, URZ, PT ;  /* 0x0000000000ff782f */ /* 0x000fe20003800000 */
[----:B-1----:R-:W-:Y:S02]  /*0a50*/  ULEA UR5, UR5, UR6, 0x18 ;  /* 0x0000000605057291 */ /* 0x002fe4000f8ec0ff */
[----:B------:R-:W-:-:S04]  /*0a60*/  UIADD3 UR6, UPT, UPT, -UR4, 0x100000, URZ ;  /* 0x0010000004067890 */ /* 0x000fc8000fffe1ff */
[----:B------:R-:W-:Y:S02]  /*0a70*/  USHF.L.U32 UR7, UR6, 0xb, URZ ;  /* 0x0000000b06077899 */ /* 0x000fe400080006ff */
[----:B------:R-:W-:Y:S01]  /*0a80*/  USHF.L.U32 UR6, UR6, 0x1, URZ ;  /* 0x0000000106067899 */ /* 0x000fe200080006ff */
[----:B------:R-:W1:Y:S11]  /*0a90*/  FENCE.VIEW.ASYNC.S ;  /* 0x00000000000073c6 */ /* 0x000e760000000000 */
[----:B-1----:R2:W1:Y:S01]  /*0aa0*/  SYNCS.EXCH.64 URZ, [UR5+0x110], UR6 ;  /* 0x0001100605ff75b2 */ /* 0x0024620008000100 */
[----:B------:R2:W1:Y:S02]  /*0ab0*/  SYNCS.EXCH.64 URZ, [UR5+0x118], UR6 ;  /* 0x0001180605ff75b2 */ /* 0x0004640008000100 */
[----:B--2---:R-:W-:Y:S01]  /*0ac0*/  NOP ;  /* 0x0000000000007918 */ /* 0x004fe20000000000 */
.L_x_12:
[----:B------:R-:W2:Y:S01]  /*0ad0*/  SHFL.IDX PT, R2, R92, RZ, 0x1f ;  /* 0x00001fff5c027589 */ /* 0x000ea200000e0000 */
[----:B------:R-:W-:Y:S01]  /*0ae0*/  NOP ;  /* 0x0000000000007918 */ /* 0x000fe20000000000 */
[----:B--2---:R-:W-:-:S13]  /*0af0*/  ISETP.NE.AND P0, PT, R2, 0x4, PT ;  /* 0x000000040200780c */ /* 0x004fda0003f05270 */
[----:B------:R-:W-:Y:S05]  /*0b00*/  @P0 BRA `(.L_x_13) ;  /* 0x00000000004c0947 */ /* 0x000fea0003800000 */
[----:B-1----:R-:W1:Y:S01]  /*0b10*/  S2UR UR5, SR_CgaCtaId ;  /* 0x00000000000579c3 */ /* 0x002e620000008800 */
[----:B------:R-:W-:Y:S01]  /*0b20*/  UMOV UR7, 0x3a0 ;  /* 0x000003a000077882 */ /* 0x000fe20000000000 */
[----:B------:R-:W-:Y:S01]  /*0b30*/  UMOV UR6, 0x400 ;  /* 0x0000040000067882 */ /* 0x000fe20000000000 */
[----:B------:R-:W-:Y:S01]  /*0b40*/  USEL UR7, UR7, 0x320, UP4 ;  /* 0x0000032007077887 */ /* 0x000fe2000a000000 */
[----:B------:R-:W-:Y:S01]  /*0b50*/  UMOV UR4, 0x1 ;  /* 0x0000000100047882 */ /* 0x000fe20000000000 */
[----:B------:R-:W-:Y:S01]  /*0b60*/  ELECT P0, URZ, PT ;  /* 0x0000000000ff782f */ /* 0x000fe20003800000 */
[----:B------:R-:W-:-:S04]  /*0b70*/  UIADD3 UR10, UPT, UPT, -UR4, 0x100000, URZ ;  /* 0x00100000040a7890 */ /* 0x000fc8000fffe1ff */
[----:B------:R-:W-:Y:S02]  /*0b80*/  USHF.L.U32 UR11, UR10, 0xb, URZ ;  /* 0x0000000b0a0b7899 */ /* 0x000fe400080006ff */
[----:B------:R-:W-:Y:S02]  /*0b90*/  USHF.L.U32 UR10, UR10, 0x1, URZ ;  /* 0x000000010a0a7899 */ /* 0x000fe400080006ff */
[----:B-1----:R-:W-:Y:S02]  /*0ba0*/  ULEA UR5, UR5, UR6, 0x18 ;  /* 0x0000000605057291 */ /* 0x002fe4000f8ec0ff */
[----:B------:R-:W-:-:S04]  /*0bb0*/  UIADD3 UR6, UPT, UPT, -UR7, 0x100000, URZ ;  /* 0x0010000007067890 */ /* 0x000fc8000fffe1ff */
[----:B------:R-:W-:Y:S02]  /*0bc0*/  USHF.L.U32 UR7, UR6, 0xb, URZ ;  /* 0x0000000b06077899 */ /* 0x000fe400080006ff */
[----:B------:R-:W-:Y:S01]  /*0bd0*/  USHF.L.U32 UR6, UR6, 0x1, URZ ;  /* 0x0000000106067899 */ /* 0x000fe200080006ff */
[----:B------:R-:W1:Y:S03]  /*0be0*/  FENCE.VIEW.ASYNC.S ;  /* 0x00000000000073c6 */ /* 0x000e660000000000 */
[----:B-1----:R2:W1:Y:S08]  /*0bf0*/  SYNCS.EXCH.64 URZ, [UR5+0x120], UR10 ;  /* 0x0001200a05ff75b2 */ /* 0x0024700008000100 */
[----:B------:R2:W1:Y:S01]  /*0c00*/  SYNCS.EXCH.64 URZ, [UR5+0x130], UR6 ;  /* 0x0001300605ff75b2 */ /* 0x0004620008000100 */
[----:B------:R2:W1:Y:S01]  /*0c10*/  SYNCS.EXCH.64 URZ, [UR5+0x128], UR10 ;  /* 0x0001280a05ff75b2 */ /* 0x0004620008000100 */
[----:B------:R2:W1:Y:S02]  /*0c20*/  SYNCS.EXCH.64 URZ, [UR5+0x138], UR6 ;  /* 0x0001380605ff75b2 */ /* 0x0004640008000100 */
[----:B--2---:R-:W-:Y:S01]  /*0c30*/  NOP ;  /* 0x0000000000007918 */ /* 0x004fe20000000000 */
.L_x_13:
[----:B------:R-:W2:Y:S01]  /*0c40*/  SHFL.IDX PT, R2, R92, RZ, 0x1f ;  /* 0x00001fff5c027589 */ /* 0x000ea200000e0000 */
[----:B------:R-:W-:Y:S01]  /*0c50*/  NOP ;  /* 0x0000000000007918 */ /* 0x000fe20000000000 */
[----:B--2---:R-:W-:-:S13]  /*0c60*/  ISETP.NE.AND P0, PT, R2, 0x5, PT ;  /* 0x000000050200780c */ /* 0x004fda0003f05270 */
[----:B------:R-:W-:Y:S05]  /*0c70*/  @P0 BRA `(.L_x_14) ;  /* 0x0000000000480947 */ /* 0x000fea0003800000 */
[----:B-1----:R-:W1:Y:S01]  /*0c80*/  S2UR UR6, SR_CgaCtaId ;  /* 0x00000000000679c3 */ /* 0x002e620000008800 */
        /* <DEDUP_REMOVED lines=12> */
[----:B-1----:R2:W1:Y:S01]  /*0d50*/  SYNCS.EXCH.64 URZ, [UR6+0x140], UR10 ;  /* 0x0001400a06ff75b2 */ /* 0x0024620008000100 */
[----:B------:R2:W1:Y:S01]  /*0d60*/  SYNCS.EXCH.64 URZ, [UR6+0x150], UR4 ;  /* 0x0001500406ff75b2 */ /* 0x0004620008000100 */
[----:B------:R2:W1:Y:S01]  /*0d70*/  SYNCS.EXCH.64 URZ, [UR6+0x148], UR10 ;  /* 0x0001480a06ff75b2 */ /* 0x0004620008000100 */
[----:B------:R2:W1:Y:S02]  /*0d80*/  SYNCS.EXCH.64 URZ, [UR6+0x158], UR4 ;  /* 0x0001580406ff75b2 */ /* 0x0004640008000100 */
[----:B--2---:R-:W-:Y:S01]  /*0d90*/  NOP ;  /* 0x0000000000007918 */ /* 0x004fe20000000000 */
.L_x_14:
[----:B------:R-:W2:Y:S01]  /*0da0*/  SHFL.IDX PT, R2, R92, RZ, 0x1f ;  /* 0x00001fff5c027589 */ /* 0x000ea200000e0000 */
[----:B------:R-:W1:Y:S01]  /*0db0*/  S2UR UR37, SR_CgaCtaId ;  /* 0x00000000002579c3 */ /* 0x000e620000008800 */
[----:B------:R-:W-:Y:S01]  /*0dc0*/  NOP ;  /* 0x0000000000007918 */ /* 0x000fe20000000000 */
[----:B--2---:R-:W-:-:S13]  /*0dd0*/  ISETP.NE.AND P0, PT, R2, 0x3, PT ;  /* 0x000000030200780c */ /* 0x004fda0003f05270 */
[----:B-1----:R-:W-:Y:S05]  /*0de0*/  @P0 BRA `(.L_x_15) ;  /* 0x0000000000340947 */ /* 0x002fea0003800000 */
[----:B------:R-:W-:Y:S01]  /*0df0*/  UMOV UR5, 0x400 ;  /* 0x0000040000057882 */ /* 0x000fe20000000000 */
[----:B------:R-:W-:Y:S01]  /*0e00*/  UMOV UR4, 0x20 ;  /* 0x0000002000047882 */ /* 0x000fe20000000000 */
[----:B------:R-:W-:Y:S02]  /*0e10*/  ULEA UR5, UR37, UR5, 0x18 ;  /* 0x0000000525057291 */ /* 0x000fe4000f8ec0ff */
[----:B------:R-:W-:-:S04]  /*0e20*/  UIADD3 UR6, UPT, UPT, -UR4, 0x100000, URZ ;  /* 0x0010000004067890 */ /* 0x000fc8000fffe1ff */
[----:B------:R-:W-:Y:S02]  /*0e30*/  USHF.L.U32 UR7, UR6, 0xb, URZ ;  /* 0x0000000b06077899 */ /* 0x000fe400080006ff */
[----:B------:R-:W-:Y:S01]  /*0e40*/  USHF.L.U32 UR6, UR6, 0x1, URZ ;  /* 0x0000000106067899 */ /* 0x000fe200080006ff */
[----:B------:R-:W-:Y:S01]  /*0e50*/  ELECT P0, URZ, PT ;  /* 0x0000000000ff782f */ /* 0x000fe20003800000 */
[----:B------:R-:W1:Y:S10]  /*0e60*/  FENCE.VIEW.ASYNC.S ;  /* 0x00000000000073c6 */ /* 0x000e740000000000 */
[----:B-1----:R1:W2:Y:S01]  /*0e70*/  SYNCS.EXCH.64 URZ, [UR5+0x160], UR6 ;  /* 0x0001600605ff75b2 */ /* 0x0022a20008000100 */
[----:B------:R1:W1:Y:S01]  /*0e80*/  SYNCS.EXCH.64 URZ, [UR5+0x170], UR6 ;  /* 0x0001700605ff75b2 */ /* 0x0002620008000100 */
[----:B------:R1:W1:Y:S01]  /*0e90*/  SYNCS.EXCH.64 URZ, [UR5+0x168], UR6 ;  /* 0x0001680605ff75b2 */ /* 0x0002620008000100 */
[----:B------:R1:W1:Y:S01]  /*0ea0*/  SYNCS.EXCH.64 URZ, [UR5+0x178], UR6 ;  /* 0x0001780605ff75b2 */ /* 0x0002620008000100 */
[----:B------:R-:W-:Y:S01]  /*0eb0*/  NOP ;  /* 0x0000000000007918 */ /* 0x000fe20000000000 */
.L_x_15:
[----:B------:R-:W3:Y:S01]  /*0ec0*/  LDCU UR4, c[0x0][0x36c] ;  /* 0x00006d80ff0477ac */ /* 0x000ee20008000800 */
[----:B------:R-:W-:Y:S01]  /*0ed0*/  ISETP.NE.OR P6, PT, R0, 0x2, !P6 ;  /* 0x000000020000780c */ /* 0x000fe200077c5670 */
[----:B------:R-:W-:Y:S01]  /*0ee0*/  NOP ;  /* 0x0000000000007918 */ /* 0x000fe20000000000 */
[----:B------:R-:W-:Y:S01]  /*0ef0*/  LOP3.LUT R10, R93, 0x1f, RZ, 0xc0, !PT ;  /* 0x0000001f5d0a7812 */ /* 0x000fe200078ec0ff */
[----:B------:R-:W-:Y:S02]  /*0f00*/  UISETP.NE.AND UP3, UPT, UR8, URZ, UPT ;  /* 0x000000ff0800728c */ /* 0x000fe4000bf65270 */
[----:B---3--:R-:W-:-:S09]  /*0f10*/  UISETP.EQ.U32.AND UP0, UPT, UR4, 0x1, UPT ;  /* 0x000000010400788c */ /* 0x008fd2000bf02070 */
[----:B------:R-:W-:Y:S05]  /*0f20*/  BRA.U !UP0, `(.L_x_16) ;  /* 0x0000000108087547 */ /* 0x000fea000b800000 */
[----:B-12-4-:R-:W-:Y:S01]  /*0f30*/  UCGABAR_ARV ;  /* 0x00000000000079c7 */ /* 0x016fe20008000000 */
[----:B------:R-:W-:Y:S05]  /*0f40*/  BRA `(.L_x_17) ;  /* 0x0000000000047947 */ /* 0x000fea0003800000 */
.L_x_16:
[----:B-12-4-:R-:W-:Y:S01]  /*0f50*/  NOP ;  /* 0x0000000000007918 */ /* 0x016fe20000000000 */
.L_x_17:
[----:B------:R-:W1:Y:S01]  /*0f60*/  S2UR UR20, SR_CTAID.X ;  /* 0x00000000001479c3 */ /* 0x000e620000002500 */
[----:B------:R-:W-:-:S05]  /*0f70*/  CS2R.32 R87, SR_CgaSize ;  /* 0x0000000000577805 */ /* 0x000fca0000008a00 */
[----:B------:R-:W-:-:S05]  /*0f80*/  IMAD R87, R87, -0xa0, RZ ;  /* 0xffffff6057577824 */ /* 0x000fca00078e02ff */
[----:B------:R-:W-:-:S14]  /*0f90*/  R2UR UR5, R87 ;  /* 0x00000000570572ca */ /* 0x000fdc00000e0000 */
[----:B------:R-:W2:Y:S01]  /*0fa0*/  LDCU UR5, c[0x0][UR5+0x2b0] ;  /* 0x00005600050577ac */ /* 0x000ea20008000800 */
[----:B------:R-:W-:Y:S02]  /*0fb0*/  PRMT R9, RZ, 0x7610, R9 ;  /* 0x00007610ff097816 */ /* 0x000fe40000000009 */
[----:B------:R-:W-:-:S05]  /*0fc0*/  CS2R.32 R87, SR_CgaSize ;  /* 0x0000000000577805 */ /* 0x000fca0000008a00 */
[----:B------:R-:W-:-:S05]  /*0fd0*/  IMAD R87, R87, -0xa0, RZ ;  /* 0xffffff6057577824 */ /* 0x000fca00078e02ff */
[----:B------:R-:W-:-:S14]  /*0fe0*/  R2UR UR4, R87 ;  /* 0x00000000570472ca */ /* 0x000fdc00000e0000 */
[----:B------:R-:W3:Y:S01]  /*0ff0*/  LDCU UR4, c[0x0][UR4+0x2b4] ;  /* 0x00005680040477ac */ /* 0x000ee20008000800 */
[----:B------:R-:W4:Y:S01]  /*1000*/  S2UR UR10, SR_CTAID.Y ;  /* 0x00000000000a79c3 */ /* 0x000f220000002600 */
[----:B------:R-:W2:Y:S01]  /*1010*/  LDCU UR9, c[0x0][0xf30] ;  /* 0x0001e600ff0977ac */ /* 0x000ea20008000800 */
[----:B------:R-:W-:Y:S02]  /*1020*/  ULOP3.LUT UR7, UR37, 0x3, URZ, 0xc0, !UPT ;  /* 0x0000000325077892 */ /* 0x000fe4000f8ec0ff */
[----:B------:R-:W-:-:S04]  /*1030*/  USHF.L.U32 UR6, UR37, 0xb, URZ ;  /* 0x0000000b25067899 */ /* 0x000fc800080006ff */
[----:B------:R-:W3:Y:S01]  /*1040*/  LDC R11, c[0x0][0xf24] ;  /* 0x0003c900ff0b7b82 */ /* 0x000ee20000000800 */
[----:B------:R-:W-:Y:S02]  /*1050*/  USHF.L.U32 UR18, UR37, 0x7, URZ ;  /* 0x0000000725127899 */ /* 0x000fe400080006ff */
[----:B------:R-:W-:Y:S02]  /*1060*/  UISETP.NE.AND UP1, UPT, UR8, 0x2, UPT ;  /* 0x000000020800788c */ /* 0x000fe4000bf25270 */
[----:B------:R-:W-:Y:S02]  /*1070*/  ULOP3.LUT UR6, UR6, 0x1800, URZ, 0xc0, !UPT ;  /* 0x0000180006067892 */ /* 0x000fe4000f8ec0ff */
[----:B------:R-:W-:Y:S01]  /*1080*/  ULOP3.LUT UR18, UR18, 0x80, URZ, 0xc0, !UPT ;  /* 0x0000008012127892 */ /* 0x000fe2000f8ec0ff */
[----:B-1----:R-:W-:Y:S02]  /*1090*/  I2FP.F32.U32 R87, UR20 ;  /* 0x0000001400577c45 */ /* 0x002fe40008201000 */
[----:B------:R-:W-:-:S05]  /*10a0*/  CS2R.32 R2, SR_CgaSize ;  /* 0x0000000000027805 */ /* 0x000fca0000008a00 */
[----:B------:R-:W-:-:S06]  /*10b0*/  IMAD R2, R2, -0xa0, RZ ;  /* 0xffffff6002027824 */ /* 0x000fcc00078e02ff */
[----:B------:R-:W1:Y:S01]  /*10c0*/  LDC R2, c[0x0][R2+0x2a0] ;  /* 0x0000a80002027b82 */ /* 0x000e620000000800 */
[----:B--2---:R-:W-:Y:S01]  /*10d0*/  UISETP.NE.AND UP2, UPT, UR9, 0x1, UPT ;  /* 0x000000010900788c */ /* 0x004fe2000bf45270 */
[----:B------:R-:W-:Y:S01]  /*10e0*/  FMUL R87, R87, UR5 ;  /* 0x0000000557577c20 */ /* 0x000fe20008400000 */
[----:B------:R-:W-:Y:S01]  /*10f0*/  USHF.L.U32 UR5, UR37, 0x8, URZ ;  /* 0x0000000825057899 */ /* 0x000fe200080006ff */
[----:B----4-:R-:W-:Y:S02]  /*1100*/  I2FP.F32.U32 R86, UR10 ;  /* 0x0000000a00567c45 */ /* 0x010fe40008201000 */
[----:B------:R-:W-:-:S05]  /*1110*/  CS2R.32 R0, SR_CgaSize ;  /* 0x0000000000007805 */ /* 0x000fca0000008a00 */
[----:B------:R-:W-:-:S06]  /*1120*/  IMAD R0, R0, -0xa0, RZ ;  /* 0xffffff6000007824 */ /* 0x000fcc00078e02ff */
[----:B------:R-:W2:Y:S01]  /*1130*/  LDC R0, c[0x0][R0+0x2a4] ;  /* 0x0000a90000007b82 */ /* 0x000ea20000000800 */
[----:B------:R-:W-:Y:S01]  /*1140*/  MOV R24, UR10 ;  /* 0x0000000a00187c02 */ /* 0x000fe20008000f00 */
[----:B------:R-:W4:Y:S01]  /*1150*/  F2I.U32.TRUNC.NTZ R87, R87 ;  /* 0x0000005700577305 */ /* 0x000f22000020f000 */
[----:B------:R-:W-:Y:S01]  /*1160*/  ULOP3.LUT UR5, UR5, 0x300, URZ, 0xc0, !UPT ;  /* 0x0000030005057892 */ /* 0x000fe2000f8ec0ff */
[----:B---3--:R-:W-:Y:S01]  /*1170*/  FMUL R86, R86, UR4 ;  /* 0x0000000456567c20 */ /* 0x008fe20008400000 */
[----:B------:R-:W-:Y:S01]  /*1180*/  USHF.R.U32.HI UR4, URZ, 0x1, UR7 ;  /* 0x00000001ff047899 */ /* 0x000fe20008011607 */
[----:B------:R-:W-:Y:S02]  /*1190*/  ISETP.GE.AND P0, PT, R11, 0x1, PT ;  /* 0x000000010b00780c */ /* 0x000fe40003f06270 */
[----:B------:R-:W3:Y:S02]  /*11a0*/  LDC R40, c[0x0][0xf24] ;  /* 0x0003c900ff287b82 */ /* 0x000ee40000000800 */
[----:B------:R-:W1:Y:S06]  /*11b0*/  F2I.U32.TRUNC.NTZ R86, R86 ;  /* 0x0000005600567305 */ /* 0x000e6c000020f000 */
[----:B------:R-:W2:Y:S01]  /*11c0*/  S2UR UR36, SR_CTAID.Z ;  /* 0x00000000002479c3 */ /* 0x000ea20000002700 */
[----:B----4-:R-:W-:-:S05]  /*11d0*/  IADD3 R87, PT, PT, -R87, RZ, RZ ;  /* 0x000000ff57577210 */ /* 0x010fca0007ffe1ff */
[----:B-1----:R-:W-:Y:S01]  /*11e0*/  IMAD R87, R2, R87, UR20 ;  /* 0x0000001402577e24 */ /* 0x002fe2000f8e0257 */
[----:B------:R-:W-:-:S05]  /*11f0*/  IADD3 R86, PT, PT, -R86, RZ, RZ ;  /* 0x000000ff56567210 */ /* 0x000fca0007ffe1ff */
[----:B--2---:R-:W-:Y:S01]  /*1200*/  IMAD R86, R0, R86, UR10 ;  /* 0x0000000a00567e24 */ /* 0x004fe2000f8e0256 */
[----:B------:R-:W-:Y:S06]  /*1210*/  BRA.U UP3, `(.L_x_18) ;  /* 0x0000000103407547 */ /* 0x000fec000b800000 */
[C---:B------:R-:W-:Y:S02]  /*1220*/  ISETP.NE.AND P4, PT, R86.reuse, 0x1, PT ;  /* 0x000000015600780c */ /* 0x040fe40003f85270 */
[C---:B------:R-:W-:Y:S02]  /*1230*/  ISETP.NE.AND P3, PT, R86.reuse, 0x2, PT ;  /* 0x000000025600780c */ /* 0x040fe40003f65270 */
[C---:B------:R-:W-:Y:S02]  /*1240*/  ISETP.NE.AND P1, PT, R86.reuse, RZ, PT ;  /* 0x000000ff5600720c */ /* 0x040fe40003f25270 */
[----:B------:R-:W-:Y:S02]  /*1250*/  ISETP.NE.AND P5, PT, R87, RZ, PT ;  /* 0x000000ff5700720c */ /* 0x000fe40003fa5270 */
[----:B------:R-:W-:Y:S02]  /*1260*/  ISETP.NE.AND P2, PT, R86, 0x3, PT ;  /* 0x000000035600780c */ /* 0x000fe40003f45270 */
[----:B------:R-:W-:-:S02]  /*1270*/  SEL R3, RZ, 0x2, P4 ;  /* 0x00000002ff037807 */ /* 0x000fc40002000000 */
[----:B------:R-:W-:Y:S02]  /*1280*/  SEL R2, RZ, 0x4, P3 ;  /* 0x00000004ff027807 */ /* 0x000fe40001800000 */
[----:B------:R-:W-:Y:S02]  /*1290*/  ISETP.EQ.OR P1, PT, R87, RZ, !P1 ;  /* 0x000000ff5700720c */ /* 0x000fe40004f22670 */
[----:B------:R-:W-:Y:S02]  /*12a0*/  SEL R0, RZ, 0x8, P2 ;  /* 0x00000008ff007807 */ /* 0x000fe40001000000 */
[----:B------:R-:W-:Y:S02]  /*12b0*/  SEL R3, R3, 0x2, P5 ;  /* 0x0000000203037807 */ /* 0x000fe40002800000 */
[----:B------:R-:W-:Y:S02]  /*12c0*/  SEL R2, R2, 0x4, P5 ;  /* 0x0000000402027807 */ /* 0x000fe40002800000 */
[----:B------:R-:W-:-:S02]  /*12d0*/  SEL R4, RZ, 0x1, !P1 ;  /* 0x00000001ff047807 */ /* 0x000fc40004800000 */
[----:B------:R-:W-:Y:S02]  /*12e0*/  SEL R0, R0, 0x8, P5 ;  /* 0x0000000800007807 */ /* 0x000fe40002800000 */
[----:B------:R-:W-:-:S05]  /*12f0*/  IADD3 R2, PT, PT, R2, R3, R4 ;  /* 0x0000000302027210 */ /* 0x000fca0007ffe004 */
[----:B------:R-:W-:-:S05]  /*1300*/  IMAD.IADD R0, R2, 0x1, R0 ;  /* 0x0000000102007824 */ /* 0x000fca00078e0200 */
[----:B------:R-:W-:Y:S02]  /*1310*/  PRMT R9, R0, 0x7610, R9 ;  /* 0x0000761000097816 */ /* 0x000fe40000000009 */
.L_x_18:
[----:B------:R-:W-:Y:S05]  /*1320*/  @!P0 BRA `(.L_x_19) ;  /* 0x0000000000c08947 */ /* 0x000fea0003800000 */
[----:B------:R-:W1:Y:S01]  /*1330*/  LDC.64 R4, c[0x0][0xf18] ;  /* 0x0003c600ff047b82 */ /* 0x000e620000000a00 */
[----:B------:R-:W-:-:S07]  /*1340*/  ISETP.NE.AND P0, PT, R11, 0x1, PT ;  /* 0x000000010b00780c */ /* 0x000fce0003f05270 */
[----:B------:R-:W2:Y:S08]  /*1350*/  LDC R8, c[0x0][0xf0c] ;  /* 0x0003c300ff087b82 */ /* 0x000eb00000000800 */
[----:B------:R-:W4:Y:S08]  /*1360*/  LDC R13, c[0x0][0x370] ;  /* 0x0000dc00ff0d7b82 */ /* 0x000f300000000800 */
[----:B------:R-:W3:Y:S01]  /*1370*/  LDC R12, c[0x0][0x374] ;  /* 0x0000dd00ff0c7b82 */ /* 0x000ee20000000800 */
[----:B-1----:R-:W-:-:S07]  /*1380*/  ISETP.NE.AND P1, PT, R4, 0x1, PT ;  /* 0x000000010400780c */ /* 0x002fce0003f25270 */
[----:B------:R-:W4:Y:S01]  /*1390*/  LDC.64 R6, c[0x0][0xf10] ;  /* 0x0003c400ff067b82 */ /* 0x000f220000000a00 */
[----:B--2---:R-:W-:-:S07]  /*13a0*/  ISETP.NE.AND P2, PT, R8, 0x1, PT ;  /* 0x000000010800780c */ /* 0x004fce0003f45270 */
[----:B------:R-:W1:Y:S08]  /*13b0*/  LDC R0, c[0x0][0xf20] ;  /* 0x0003c800ff007b82 */ /* 0x000e700000000800 */
[----:B------:R-:W2:Y:S01]  /*13c0*/  LDC.64 R2, c[0x0][0xf28] ;  /* 0x0003ca00ff027b82 */ /* 0x000ea20000000a00 */
[----:B---3--:R-:W-:-:S04]  /*13d0*/  IMAD.HI.U32 R14, R12, R5, RZ ;  /* 0x000000050c0e7227 */ /* 0x008fc800078e00ff */
[----:B----4-:R-:W-:-:S04]  /*13e0*/  IMAD.HI.U32 R15, R13, R6, RZ ;  /* 0x000000060d0f7227 */ /* 0x010fc800078e00ff */
[----:B------:R-:W-:Y:S01]  /*13f0*/  IMAD.HI.U32 R6, R6, UR20, RZ ;  /* 0x0000001406067c27 */ /* 0x000fe2000f8e00ff */
[----:B------:R-:W-:Y:S02]  /*1400*/  @P2 SHF.R.U32.HI R13, RZ, R7, R15 ;  /* 0x00000007ff0d2219 */ /* 0x000fe4000001160f */
[----:B-1----:R-:W-:Y:S01]  /*1410*/  @P1 SHF.R.U32.HI R12, RZ, R0, R14 ;  /* 0x00000000ff0c1219 */ /* 0x002fe2000001160e */
[----:B------:R-:W-:Y:S01]  /*1420*/  IMAD.HI.U32 R15, R24, R5, RZ ;  /* 0x00000005180f7227 */ /* 0x000fe200078e00ff */
[----:B------:R-:W-:-:S04]  /*1430*/  SHF.R.U32.HI R6, RZ, R7, R6 ;  /* 0x00000007ff067219 */ /* 0x000fc80000011606 */
[----:B------:R-:W-:Y:S01]  /*1440*/  SHF.R.U32.HI R15, RZ, R0, R15 ;  /* 0x00000000ff0f7219 */ /* 0x000fe2000001160f */
[----:B------:R-:W-:Y:S02]  /*1450*/  IMAD.U32 R0, RZ, RZ, UR20 ;  /* 0x00000014ff007e24 */ /* 0x000fe4000f8e00ff */
[----:B--2---:R-:W-:Y:S01]  /*1460*/  IMAD.HI.U32 R14, R12, R2, RZ ;  /* 0x000000020c0e7227 */ /* 0x004fe200078e00ff */
[----:B------:R-:W-:Y:S02]  /*1470*/  SEL R15, R24, R15, !P1 ;  /* 0x0000000f180f7207 */ /* 0x000fe40004800000 */
[----:B------:R-:W-:Y:S01]  /*1480*/  SEL R0, R0, R6, !P2 ;  /* 0x0000000600007207 */ /* 0x000fe20005000000 */
[----:B------:R-:W-:Y:S01]  /*1490*/  IMAD.HI.U32 R5, R13, R2, RZ ;  /* 0x000000020d057227 */ /* 0x000fe200078e00ff */
[----:B------:R-:W-:-:S04]  /*14a0*/  @P0 SHF.R.U32.HI R12, RZ, R3, R14 ;  /* 0x00000003ff0c0219 */ /* 0x000fc8000001160e */
[----:B------:R-:W-:Y:S01]  /*14b0*/  @P0 SHF.R.U32.HI R13, RZ, R3, R5 ;  /* 0x00000003ff0d0219 */ /* 0x000fe20000011605 */
[----:B------:R-:W-:-:S04]  /*14c0*/  IMAD R12, R12, R11, RZ ;  /* 0x0000000b0c0c7224 */ /* 0x000fc800078e02ff */
[----:B------:R-:W-:Y:S01]  /*14d0*/  IMAD R5, R13, R11, RZ ;  /* 0x0000000b0d057224 */ /* 0x000fe200078e02ff */
[----:B------:R-:W-:-:S04]  /*14e0*/  ISETP.GE.AND P1, PT, R15, R12, PT ;  /* 0x0000000c0f00720c */ /* 0x000fc80003f26270 */
[----:B------:R-:W-:Y:S01]  /*14f0*/  ISETP.GE.OR P1, PT, R0, R5, P1 ;  /* 0x000000050000720c */ /* 0x000fe20000f26670 */
[----:B------:R-:W-:-:S05]  /*1500*/  IMAD.HI.U32 R5, R15, R2, RZ ;  /* 0x000000020f057227 */ /* 0x000fca00078e00ff */
[----:B------:R-:W-:-:S04]  /*1510*/  SHF.R.U32.HI R5, RZ, R3, R5 ;  /* 0x00000003ff057219 */ /* 0x000fc80000011605 */
[----:B------:R-:W-:-:S03]  /*1520*/  SEL R5, R15, R5, !P0 ;  /* 0x000000050f057207 */ /* 0x000fc60004000000 */
[----:B------:R-:W-:-:S04]  /*1530*/  @!P1 IMAD.HI.U32 R6, R0, R2, RZ ;  /* 0x0000000200069227 */ /* 0x000fc800078e00ff */
[----:B------:R-:W-:Y:S01]  /*1540*/  IMAD.MOV R2, RZ, RZ, -R5 ;  /* 0x000000ffff027224 */ /* 0x000fe200078e0a05 */
[----:B------:R-:W-:-:S03]  /*1550*/  @!P1 SHF.R.U32.HI R3, RZ, R3, R6 ;  /* 0x00000003ff039219 */ /* 0x000fc60000011606 */
[----:B------:R-:W-:Y:S01]  /*1560*/  IMAD R2, R11, R2, R15 ;  /* 0x000000020b027224 */ /* 0x000fe200078e020f */
[----:B------:R-:W-:-:S04]  /*1570*/  @!P1 SEL R3, R0, R3, !P0 ;  /* 0x0000000300039207 */ /* 0x000fc80004000000 */
[----:B------:R-:W-:Y:S01]  /*1580*/  @!P1 IADD3 R5, PT, PT, R5, -R3, RZ ;  /* 0x8000000305059210 */ /* 0x000fe20007ffe0ff */
[----:B------:R-:W-:Y:S01]  /*1590*/  @!P1 IMAD R13, R2, R13, R3 ;  /* 0x0000000d020d9224 */ /* 0x000fe200078e0203 */
[----:B------:R-:W-:Y:S01]  /*15a0*/  IADD3 R2, PT, PT, -R15, RZ, RZ ;  /* 0x000000ff0f027210 */ /* 0x000fe20007ffe1ff */
[--C-:B------:R-:W-:Y:S02]  /*15b0*/  IMAD.MOV R3, RZ, RZ, -R0.reuse ;  /* 0x000000ffff037224 */ /* 0x100fe400078e0a00 */
[----:B------:R-:W-:Y:S01]  /*15c0*/  @!P1 IMAD R15, R5, R11, R0 ;  /* 0x0000000b050f9224 */ /* 0x000fe200078e0200 */
[----:B------:R-:W-:Y:S01]  /*15d0*/  @!P1 MOV R0, R13 ;  /* 0x0000000d00009202 */ /* 0x000fe20000000f00 */
[----:B------:R-:W-:Y:S02]  /*15e0*/  IMAD R3, R8, R3, UR20 ;  /* 0x0000001408037e24 */ /* 0x000fe4000f8e0203 */
[----:B------:R-:W-:Y:S02]  /*15f0*/  IMAD R2, R4, R2, R24 ;  /* 0x0000000204027224 */ /* 0x000fe400078e0218 */
[----:B------:R-:W-:-:S02]  /*1600*/  IMAD R3, R0, R8, R3 ;  /* 0x0000000800037224 */ /* 0x000fc400078e0203 */
[----:B------:R-:W-:-:S03]  /*1610*/  IMAD R24, R15, R4, R2 ;  /* 0x000000040f187224 */ /* 0x000fc600078e0202 */
[----:B------:R-:W-:-:S15]  /*1620*/  R2UR UR20, R3 ;  /* 0x00000000031472ca */ /* 0x000fde00000e0000 */
.L_x_19:
[----:B------:R-:W-:Y:S05]  /*1630*/  BRA.U UP2, `(.L_x_20) ;  /* 0x0000000102487547 */ /* 0x000fea000b800000 */
[----:B------:R-:W1:Y:S08]  /*1640*/  LDC.64 R2, c[0x0][0xf18] ;  /* 0x0003c600ff027b82 */ /* 0x000e700000000a00 */
[----:B------:R-:W2:Y:S08]  /*1650*/  LDC.64 R4, c[0x0][0xf10] ;  /* 0x0003c400ff047b82 */ /* 0x000eb00000000a00 */
[----:B------:R-:W4:Y:S08]  /*1660*/  LDC R0, c[0x0][0xf20] ;  /* 0x0003c800ff007b82 */ /* 0x000f300000000800 */
[----:B------:R-:W3:Y:S01]  /*1670*/  LDC R6, c[0x0][0xf0c] ;  /* 0x0003c300ff067b82 */ /* 0x000ee20000000800 */
[----:B-1----:R-:W-:Y:S01]  /*1680*/  IMAD.HI.U32 R3, R24, R3, RZ ;  /* 0x0000000318037227 */ /* 0x002fe200078e00ff */
[----:B------:R-:W-:-:S03]  /*1690*/  ISETP.NE.AND P0, PT, R2, 0x1, PT ;  /* 0x000000010200780c */ /* 0x000fc60003f05270 */
[----:B--2---:R-:W-:-:S05]  /*16a0*/  IMAD.HI.U32 R4, R4, UR20, RZ ;  /* 0x0000001404047c27 */ /* 0x004fca000f8e00ff */
[----:B------:R-:W-:Y:S02]  /*16b0*/  SHF.R.U32.HI R4, RZ, R5, R4 ;  /* 0x00000005ff047219 */ /* 0x000fe40000011604 */
[----:B----4-:R-:W-:Y:S01]  /*16c0*/  SHF.R.U32.HI R3, RZ, R0, R3 ;  /* 0x00000000ff037219 */ /* 0x010fe20000011603 */
[----:B------:R-:W-:-:S03]  /*16d0*/  IMAD.U32 R0, RZ, RZ, UR20 ;  /* 0x00000014ff007e24 */ /* 0x000fc6000f8e00ff */
[----:B------:R-:W-:Y:S02]  /*16e0*/  SEL R3, R24, R3, !P0 ;  /* 0x0000000318037207 */ /* 0x000fe40004000000 */
[----:B---3--:R-:W-:-:S04]  /*16f0*/  ISETP.NE.AND P1, PT, R6, 0x1, PT ;  /* 0x000000010600780c */ /* 0x008fc80003f25270 */
[----:B------:R-:W-:-:S05]  /*1700*/  SEL R0, R0, R4, !P1 ;  /* 0x0000000400007207 */ /* 0x000fca0004800000 */
[----:B------:R-:W-:Y:S02]  /*1710*/  IMAD.IADD R4, R3, 0x1, -R0 ;  /* 0x0000000103047824 */ /* 0x000fe400078e0a00 */
[----:B------:R-:W-:Y:S02]  /*1720*/  IMAD.IADD R0, R0, 0x1, -R3 ;  /* 0x0000000100007824 */ /* 0x000fe400078e0a03 */
[----:B------:R-:W-:Y:S02]  /*1730*/  IMAD R4, R4, R6, UR20 ;  /* 0x0000001404047e24 */ /* 0x000fe4000f8e0206 */
[----:B------:R-:W-:-:S03]  /*1740*/  IMAD R24, R0, R2, R24 ;  /* 0x0000000200187224 */ /* 0x000fc600078e0218 */
[----:B------:R-:W-:-:S15]  /*1750*/  R2UR UR20, R4 ;  /* 0x00000000041472ca */ /* 0x000fde00000e0000 */
.L_x_20:
[----:B------:R-:W-:Y:S05]  /*1760*/  BRA.U !UP0, `(.L_x_21) ;  /* 0x00000001080c7547 */ /* 0x000fea000b800000 */
[----:B------:R-:W-:Y:S01]  /*1770*/  UCGABAR_WAIT ;  /* 0x0000000000007dc7 */ /* 0x000fe20008000000 */
[----:B------:R-:W-:Y:S01]  /*1780*/  CCTL.IVALL ;  /* 0x00000000ff00798f */ /* 0x000fe20002000000 */
[----:B------:R-:W-:Y:S05]  /*1790*/  BRA `(.L_x_22) ;  /* 0x0000000000047947 */ /* 0x000fea0003800000 */
.L_x_21:
[----:B------:R-:W-:Y:S06]  /*17a0*/  BAR.SYNC.DEFER_BLOCKING 0x0 ;  /* 0x0000000000007b1d */ /* 0x000fec0000010000 */
.L_x_22:
[----:B------:R-:W-:Y:S05]  /*17b0*/  BRA.U UP1, `(.L_x_23) ;  /* 0x0000001901ac7547 */ /* 0x000fea000b800000 */
[----:B------:R-:W1:Y:S01]  /*17c0*/  LDCU UR30, c[0x0][0x38c] ;  /* 0x00007180ff1e77ac */ /* 0x000e620008000800 */
[----:B------:R-:W2:Y:S01]  /*17d0*/  LDC R8, c[0x0][0x370] ;  /* 0x0000dc00ff087b82 */ /* 0x000ea20000000800 */
[----:B------:R-:W-:Y:S01]  /*17e0*/  PLOP3.LUT P1, PT, PT, PT, UP4, 0x80, 0x8 ;  /* 0x000000000008781c */ /* 0x000fe20003f2f048 */
[----:B------:R-:W-:Y:S01]  /*17f0*/  IMAD.MOV.U32 R15, RZ, RZ, 0x1 ;  /* 0x00000001ff0f7424 */ /* 0x000fe200078e00ff */
[----:B------:R-:W-:Y:S01]  /*1800*/  ISETP.EQ.OR P4, PT, R10, RZ, P6 ;  /* 0x000000ff0a00720c */ /* 0x000fe20003782670 */
[----:B------:R-:W-:Y:S01]  /*1810*/  IMAD.MOV.U32 R14, RZ, RZ, RZ ;  /* 0x000000ffff0e7224 */ /* 0x000fe200078e00ff */
[----:B------:R-:W-:Y:S02]  /*1820*/  PLOP3.LUT P1, PT, P1, PT, PT, 0x8, 0x80 ;  /* 0x000000000080781c */ /* 0x000fe40000f2e170 */
[----:B------:R-:W-:Y:S01]  /*1830*/  CS2R R12, SRZ ;  /* 0x00000000000c7805 */ /* 0x000fe2000001ff00 */
[----:B------:R-:W-:Y:S01]  /*1840*/  IMAD.MOV.U32 R11, RZ, RZ, 0x1 ;  /* 0x00000001ff0b7424 */ /* 0x000fe200078e00ff */
[----:B------:R-:W4:Y:S01]  /*1850*/  LDC R0, c[0x0][0x374] ;  /* 0x0000dd00ff007b82 */ /* 0x000f220000000800 */
[----:B------:R-:W2:Y:S01]  /*1860*/  LDCU.64 UR40, c[0x0][0x348] ;  /* 0x00006900ff2877ac */ /* 0x000ea20008000a00 */
[----:B------:R-:W-:Y:S01]  /*1870*/  UMOV UR23, URZ ;  /* 0x000000ff00177c82 */ /* 0x000fe20008000000 */
[----:B-1----:R-:W-:-:S04]  /*1880*/  UIADD3 UR9, UPT, UPT, UR30, 0x7f, URZ ;  /* 0x0000007f1e097890 */ /* 0x002fc8000fffe0ff */
[----:B------:R-:W-:-:S04]  /*1890*/  USHF.R.S32.HI UR38, URZ, 0x1f, UR9 ;  /* 0x0000001fff267899 */ /* 0x000fc80008011409 */
[----:B------:R-:W-:Y:S02]  /*18a0*/  ULEA.HI UR38, UR38, UR9, URZ, 0x7 ;  /* 0x0000000926267291 */ /* 0x000fe4000f8f38ff */
[----:B------:R-:W-:Y:S02]  /*18b0*/  UIADD3 UR9, UPT, UPT, UR30, -0x1, URZ ;  /* 0xffffffff1e097890 */ /* 0x000fe4000fffe0ff */
[----:B------:R-:W-:Y:S02]  /*18c0*/  USHF.R.S32.HI UR38, URZ, 0x7, UR38 ;  /* 0x00000007ff267899 */ /* 0x000fe40008011426 */
[----:B------:R-:W-:Y:S02]  /*18d0*/  UISETP.GE.U32.AND UP1, UPT, UR9, -0xff, UPT ;  /* 0xffffff010900788c */ /* 0x000fe4000bf26070 */
[----:B------:R-:W-:Y:S02]  /*18e0*/  UISETP.LT.U32.AND UP0, UPT, UR38, 0xe, UPT ;  /* 0x0000000e2600788c */ /* 0x000fe4000bf01070 */
[----:B------:R-:W-:-:S02]  /*18f0*/  UIADD3 UR30, UPT, UPT, UR30, 0xfe, URZ ;  /* 0x000000fe1e1e7890 */ /* 0x000fc4000fffe0ff */
[----:B------:R-:W-:Y:S02]  /*1900*/  USEL UR31, UR38, 0xe, UP0 ;  /* 0x0000000e261f7887 */ /* 0x000fe40008000000 */
[----:B------:R-:W-:Y:S02]  /*1910*/  UISETP.NE.AND UP0, UPT, UR8, URZ, UPT ;  /* 0x000000ff0800728c */ /* 0x000fe4000bf05270 */
[----:B------:R-:W-:Y:S02]  /*1920*/  UIADD3 UR15, UPT, UPT, UR31, -0x1, URZ ;  /* 0xffffffff1f0f7890 */ /* 0x000fe4000fffe0ff */
[----:B------:R-:W-:Y:S02]  /*1930*/  @UP1 UIADD3 UR15, UPT, UPT, UR31, URZ, URZ ;  /* 0x000000ff1f0f1290 */ /* 0x000fe4000fffe0ff */
[----:B------:R-:W-:Y:S02]  /*1940*/  USEL UR22, UR22, 0x2, UP0 ;  /* 0x0000000216167887 */ /* 0x000fe40008000000 */
[----:B------:R-:W-:-:S02]  /*1950*/  UIADD3 UR29, UPT, UPT, UR38, -UR31, URZ ;  /* 0x8000001f261d7290 */ /* 0x000fc4000fffe0ff */
[----:B--2---:R-:W-:-:S12]  /*1960*/  UIADD3 UR15, UPT, UPT, UR15, 0x1, URZ ;  /* 0x000000010f0f7890 */ /* 0x004fd8000fffe0ff */
.L_x_47:
[----:B------:R-:W-:Y:S01]  /*1970*/  UISETP.NE.AND UP0, UPT, UR37, URZ, UPT ;  /* 0x000000ff2500728c */ /* 0x000fe2000bf05270 */
[----:B------:R-:W1:Y:S08]  /*1980*/  S2UR UR37, SR_CgaCtaId ;  /* 0x00000000002579c3 */ /* 0x000e700000008800 */
[----:B------:R-:W-:Y:S05]  /*1990*/  BRA.U UP0, `(.L_x_24) ;  /* 0x0000000100347547 */ /* 0x000fea000b800000 */
[----:B------:R-:W2:Y:S01]  /*19a0*/  S2R R2, SR_CgaCtaId ;  /* 0x0000000000027919 */ /* 0x000ea20000008800 */
[----:B------:R-:W-:-:S04]  /*19b0*/  MOV R3, 0x400 ;  /* 0x0000040000037802 */ /* 0x000fc80000000f00 */
[----:B--2---:R-:W-:Y:S02]  /*19c0*/  LEA R2, R2, R3, 0x18 ;  /* 0x0000000302027211 */ /* 0x004fe400078ec0ff */
[----:B------:R-:W-:-:S03]  /*19d0*/  SHF.L.U32 R3, R11, 0x1f, RZ ;  /* 0x0000001f0b037819 */ /* 0x000fc600000006ff */
[----:B------:R-:W-:-:S04]  /*19e0*/  IMAD R2, R12, 0x8, R2 ;  /* 0x000000080c027824 */ /* 0x000fc800078e0202 */
[----:B------:R-:W2:Y:S02]  /*19f0*/  SYNCS.PHASECHK.TRANS64.TRYWAIT P0, [R2+URZ+0x170], R3 ;  /* 0x00017003020075a7 */ /* 0x000ea400080011ff */
[----:B--2---:R-:W-:Y:S05]  /*1a00*/  @!P0 BRA `(.L_x_25) ;  /* 0x0000006c00308947 */ /* 0x004fea0003800000 */
.L_x_137:
[----:B------:R-:W-:Y:S01]  /*1a10*/  VIADD R12, R12, 0x1 ;  /* 0x000000010c0c7836 */ /* 0x000fe20000000000 */
[----:B------:R2:W-:Y:S04]  /*1a20*/  SYNCS.ARRIVE.TRANS64.A1T0 RZ, [R2+URZ+0x160], RZ ;  /* 0x000160ff02ff79a7 */ /* 0x0005e800081000ff */
[----:B------:R-:W-:-:S04]  /*1a30*/  ISETP.NE.AND P0, PT, R12, 0x2, PT ;  /* 0x000000020c00780c */ /* 0x000fc80003f05270 */
[----:B------:R-:W-:Y:S02]  /*1a40*/  SEL R12, R12, RZ, P0 ;  /* 0x000000ff0c0c7207 */ /* 0x000fe40000000000 */
[----:B--2---:R-:W-:-:S04]  /*1a50*/  SEL R2, RZ, 0x1, P0 ;  /* 0x00000001ff027807 */ /* 0x004fc80000000000 */
[----:B------:R-:W-:-:S07]  /*1a60*/  LOP3.LUT R11, R11, R2, RZ, 0x3c, !PT ;  /* 0x000000020b0b7212 */ /* 0x000fce00078e3cff */
.L_x_24:
[----:B------:R-:W-:Y:S01]  /*1a70*/  UMOV UR14, 0x400 ;  /* 0x00000400000e7882 */ /* 0x000fe20000000000 */
[----:B------:R-:W-:Y:S01]  /*1a80*/  SHF.L.U32 R2, R15, 0x1f, RZ ;  /* 0x0000001f0f027819 */ /* 0x000fe200000006ff */
[----:B-1----:R-:W-:Y:S01]  /*1a90*/  ULEA UR14, UR37, UR14, 0x18 ;  /* 0x0000000e250e7291 */ /* 0x002fe2000f8ec0ff */
[----:B------:R-:W-:Y:S01]  /*1aa0*/  R2UR UR27, R24 ;  /* 0x00000000181b72ca */ /* 0x000fe200000e0000 */
[----:B------:R-:W-:Y:S02]  /*1ab0*/  UISETP.GE.U32.AND UP0, UPT, UR30, 0xff, UPT ;  /* 0x000000ff1e00788c */ /* 0x000fe4000bf06070 */
[----:B------:R-:W-:Y:S02]  /*1ac0*/  ULEA UR8, UR23, UR14, 0x3 ;  /* 0x0000000e17087291 */ /* 0x000fe4000f8e18ff */
[----:B------:R-:W-:Y:S01]  /*1ad0*/  ULEA UR35, UR20, UR7, 0x2 ;  /* 0x0000000714237291 */ /* 0x000fe2000f8e10ff */
[----:B------:R-:W-:-:S03]  /*1ae0*/  UMOV UR43, URZ ;  /* 0x000000ff002b7c82 */ /* 0x000fc60008000000 */
[----:B------:R-:W-:-:S03]  /*1af0*/  USHF.L.U32 UR35, UR35, 0x5, URZ ;  /* 0x0000000523237899 */ /* 0x000fc600080006ff */
[----:B------:R1:W2:Y:S01]  /*1b00*/  SYNCS.PHASECHK.TRANS64.TRYWAIT P2, [UR8+0x70], R2 ;  /* 0x00007002ff0075a7 */ /* 0x0002a20008041108 */
[----:B------:R-:W-:Y:S01]  /*1b10*/  USHF.L.U32 UR27, UR27, 0x6, URZ ;  /* 0x000000061b1b7899 */ /* 0x000fe200080006ff */
[----:B-1----:R-:W-:-:S04]  /*1b20*/  LEA.HI R2, R24, R24, RZ, 0x1 ;  /* 0x0000001818027211 */ /* 0x002fc800078f08ff */
[----:B------:R-:W-:-:S13]  /*1b30*/  R2UR UR12, R2 ;  /* 0x00000000020c72ca */ /* 0x000fda00000e0000 */
[----:B------:R-:W-:Y:S01]  /*1b40*/  USHF.R.S32.HI UR12, URZ, 0x1, UR12 ;  /* 0x00000001ff0c7899 */ /* 0x000fe2000801140c */
[----:B------:R-:W-:Y:S11]  /*1b50*/  BRA.U !UP0, `(.L_x_26) ;  /* 0x0000000508147547 */ /* 0x000ff6000b800000 */
[----:B------:R-:W-:Y:S01]  /*1b60*/  UMOV UR42, URZ ;  /* 0x000000ff002a7c82 */ /* 0x000fe20008000000 */
[----:B------:R-:W-:-:S05]  /*1b70*/  UMOV UR39, UR23 ;  /* 0x0000001700277c82 */ /* 0x000fca0008000000 */
.L_x_34:
[----:B------:R-:W-:Y:S01]  /*1b80*/  ULEA UR33, UR39, UR14, 0x3 ;  /* 0x0000000e27217291 */ /* 0x000fe2000f8e18ff */
[----:B--2---:R-:W-:Y:S01]  /*1b90*/  @!P6 MOV R3, 0x3800 ;  /* 0x000038000003e802 */ /* 0x004fe20000000f00 */
[----:B--2---:R-:W-:Y:S10]  /*1ba0*/  @P2 BRA `(.L_x_27) ;  /* 0x00000000000c2947 */ /* 0x004ff40003800000 */
[----:B------:R-:W-:-:S04]  /*1bb0*/  SHF.L.U32 R4, R15, 0x1f, RZ ;  /* 0x0000001f0f047819 */ /* 0x000fc800000006ff */
[----:B------:R-:W1:Y:S02]  /*1bc0*/  SYNCS.PHASECHK.TRANS64.TRYWAIT P0, [UR33+0x70], R4 ;  /* 0x00007004ff0075a7 */ /* 0x000e640008001121 */
[----:B-1----:R-:W-:Y:S05]  /*1bd0*/  @!P0 BRA `(.L_x_28) ;  /* 0x0000006800d08947 */ /* 0x002fea0003800000 */
.L_x_27:
[----:B------:R2:W-:Y:S01]  /*1be0*/  @!P6 SYNCS.ARRIVE.TRANS64 RZ, [UR33], R3 ;  /* 0x00000003ffffe9a7 */ /* 0x0005e20008000021 */
[----:B------:R-:W-:-:S04]  /*1bf0*/  ULOP3.LUT UR8, UR22, 0x2, URZ, 0xfc, !UPT ;  /* 0x0000000216087892 */ /* 0x000fc8000f8efcff */
[----:B------:R-:W-:-:S09]  /*1c00*/  UISETP.NE.AND UP0, UPT, UR8, 0x2, UPT ;  /* 0x000000020800788c */ /* 0x000fd2000bf05270 */
[----:B------:R-:W-:Y:S05]  /*1c10*/  BRA.U UP0, `(.L_x_29) ;  /* 0x0000000100047547 */ /* 0x000fea000b800000 */
[----:B------:R-:W-:Y:S05]  /*1c20*/  BPT.TRAP 0x1 ;  /* 0x000000040000795c */ /* 0x000fea0000300000 */
.L_x_29:
[----:B------:R-:W-:Y:S04]  /*1c30*/  BSSY.RECONVERGENT B0, `(.L_x_30) ;  /* 0x0000003000007945 */ /* 0x000fe80003800200 */
[----:B------:R-:W-:Y:S05]  /*1c40*/  @P4 BRA `(.L_x_31) ;  /* 0x0000000000044947 */ /* 0x000fea0003800000 */
[----:B------:R-:W-:Y:S05]  /*1c50*/  BPT.TRAP 0x1 ;  /* 0x000000040000795c */ /* 0x000fea0000300000 */
.L_x_31:
[----:B------:R-:W-:Y:S05]  /*1c60*/  BSYNC.RECONVERGENT B0 ;  /* 0x0000000000007941 */ /* 0x000fea0003800200 */
.L_x_30:
[----:B------:R-:W-:Y:S01]  /*1c70*/  UIADD3 UR23, UPT, UPT, UR39, 0x1, URZ ;  /* 0x0000000127177890 */ /* 0x000fe2000fffe0ff */
[----:B------:R-:W-:Y:S01]  /*1c80*/  BSSY.RECONVERGENT B0, `(.L_x_32) ;  /* 0x000002d000007945 */ /* 0x000fe20003800200 */
[----:B------:R-:W-:Y:S02]  /*1c90*/  ELECT P0, URZ, PT ;  /* 0x0000000000ff782f */ /* 0x000fe40003800000 */
[----:B------:R-:W-:-:S04]  /*1ca0*/  UISETP.NE.AND UP0, UPT, UR23, 0xe, UPT ;  /* 0x0000000e1700788c */ /* 0x000fc8000bf05270 */
[----:B------:R-:W-:Y:S02]  /*1cb0*/  USEL UR9, URZ, 0x1, UP0 ;  /* 0x00000001ff097887 */ /* 0x000fe40008000000 */
[----:B------:R-:W-:-:S04]  /*1cc0*/  USEL UR23, UR23, URZ, UP0 ;  /* 0x000000ff17177287 */ /* 0x000fc80008000000 */
[----:B------:R-:W-:Y:S01]  /*1cd0*/  ULEA UR8, UR23, UR14, 0x3 ;  /* 0x0000000e17087291 */ /* 0x000fe2000f8e18ff */
[----:B------:R-:W-:-:S04]  /*1ce0*/  LOP3.LUT R15, R15, UR9, RZ, 0x3c, !PT ;  /* 0x000000090f0f7c12 */ /* 0x000fc8000f8e3cff */
[----:B-1----:R-:W-:-:S04]  /*1cf0*/  SHF.L.U32 R2, R15, 0x1f, RZ ;  /* 0x0000001f0f027819 */ /* 0x002fc800000006ff */
[----:B------:R1:W1:Y:S01]  /*1d00*/  SYNCS.PHASECHK.TRANS64.TRYWAIT P2, [UR8+0x70], R2 ;  /* 0x00007002ff0075a7 */ /* 0x0002620008041108 */
[----:B------:R-:W-:Y:S05]  /*1d10*/  @!P0 BRA `(.L_x_33) ;  /* 0x00000000008c8947 */ /* 0x000fea0003800000 */
[----:B------:R-:W-:Y:S02]  /*1d20*/  USHF.L.U32 UR8, UR39, 0xa, URZ ;  /* 0x0000000a27087899 */ /* 0x000fe400080006ff */
[----:B------:R-:W-:Y:S02]  /*1d30*/  ULEA UR32, UR39, UR6, 0xd ;  /* 0x0000000627207291 */ /* 0x000fe4000f8e68ff */
[----:B------:R-:W-:Y:S02]  /*1d40*/  UIADD3 UR52, UP3, UPT, UR40, 0x80, URZ ;  /* 0x0000008028347890 */ /* 0x000fe4000ff7e0ff */
[----:B------:R-:W-:Y:S02]  /*1d50*/  ULEA UR24, UR39, UR14, 0xc ;  /* 0x0000000e27187291 */ /* 0x000fe4000f8e60ff */
[----:B------:R-:W-:Y:S02]  /*1d60*/  UIADD3 UR50, UP2, UPT, UR40, 0x180, URZ ;  /* 0x0000018028327890 */ /* 0x000fe4000ff5e0ff */
[----:B------:R-:W-:-:S02]  /*1d70*/  UIADD3 UR48, UP1, UPT, UR40, 0x280, URZ ;  /* 0x0000028028307890 */ /* 0x000fc4000ff3e0ff */
[----:B------:R-:W-:Y:S02]  /*1d80*/  USHF.L.U32 UR11, UR42, 0x1, URZ ;  /* 0x000000012a0b7899 */ /* 0x000fe400080006ff */
[----:B------:R-:W-:Y:S02]  /*1d90*/  ULOP3.LUT UR16, UR5, UR8, URZ, 0xfc, !UPT ;  /* 0x0000000805107292 */ /* 0x000fe4000f8efcff */
[----:B------:R-:W-:Y:S02]  /*1da0*/  UIADD3 UR46, UP0, UPT, UR40, 0x380, URZ ;  /* 0x00000380282e7890 */ /* 0x000fe4000ff1e0ff */
[----:B------:R-:W-:Y:S02]  /*1db0*/  USHF.L.U32 UR34, UR42, 0x7, URZ ;  /* 0x000000072a227899 */ /* 0x000fe400080006ff */
[----:B------:R-:W-:Y:S02]  /*1dc0*/  UIADD3.X UR53, UPT, UPT, URZ, UR41, URZ, UP3, !UPT ;  /* 0x00000029ff357290 */ /* 0x000fe40009ffe4ff */
[----:B------:R-:W-:-:S02]  /*1dd0*/  UIADD3 UR32, UPT, UPT, UR14, 0x6400, UR32 ;  /* 0x000064000e207890 */ /* 0x000fc4000fffe020 */
[----:B------:R-:W-:Y:S02]  /*1de0*/  UIADD3.X UR51, UPT, UPT, URZ, UR41, URZ, UP2, !UPT ;  /* 0x00000029ff337290 */ /* 0x000fe400097fe4ff */
[----:B------:R-:W-:Y:S02]  /*1df0*/  UIADD3 UR24, UPT, UPT, UR24, 0x22400, URZ ;  /* 0x0002240018187890 */ /* 0x000fe4000fffe0ff */
[----:B------:R-:W-:Y:S02]  /*1e00*/  UIADD3.X UR49, UPT, UPT, URZ, UR41, URZ, UP1, !UPT ;  /* 0x00000029ff317290 */ /* 0x000fe40008ffe4ff */
[----:B------:R-:W-:Y:S02]  /*1e10*/  UIADD3 UR19, UPT, UPT, UR4, UR11, URZ ;  /* 0x0000000b04137290 */ /* 0x000fe4000fffe0ff */
[----:B------:R-:W-:Y:S02]  /*1e20*/  UIADD3 UR16, UPT, UPT, UR14, 0x30400, UR16 ;  /* 0x000304000e107890 */ /* 0x000fe4000fffe010 */
[----:B------:R-:W-:-:S02]  /*1e30*/  UIADD3.X UR47, UPT, UPT, URZ, UR41, URZ, UP0, !UPT ;  /* 0x00000029ff2f7290 */ /* 0x000fc400087fe4ff */
[----:B------:R-:W-:Y:S01]  /*1e40*/  UIADD3 UR8, UPT, UPT, UR14, 0x33c00, UR8 ;  /* 0x00033c000e087890 */ /* 0x000fe2000fffe008 */
[----:B------:R-:W-:Y:S01]  /*1e50*/  UMOV UR43, 0xf0000 ;  /* 0x000f0000002b7882 */ /* 0x000fe20000000000 */
[----:B------:R-:W-:Y:S01]  /*1e60*/  UMOV UR44, 0x0 ;  /* 0x00000000002c7882 */ /* 0x000fe20000000000 */
[----:B------:R-:W-:Y:S01]  /*1e70*/  UMOV UR45, 0x10000000 ;  /* 0x10000000002d7882 */ /* 0x000fe20000000000 */
[----:B------:R-:W-:Y:S01]  /*1e80*/  UMOV UR25, UR33 ;  /* 0x0000002100197c82 */ /* 0x000fe20008000000 */
[----:B------:R-:W-:Y:S01]  /*1e90*/  UMOV UR28, UR36 ;  /* 0x00000024001c7c82 */ /* 0x000fe20008000000 */
[----:B------:R-:W-:Y:S01]  /*1ea0*/  UMOV UR26, UR34 ;  /* 0x00000022001a7c82 */ /* 0x000fe20008000000 */
[----:B------:R-:W-:Y:S01]  /*1eb0*/  UMOV UR17, UR33 ;  /* 0x0000002100117c82 */ /* 0x000fe20008000000 */
[----:B------:R-:W-:Y:S01]  /*1ec0*/  UMOV UR21, UR36 ;  /* 0x0000002400157c82 */ /* 0x000fe20008000000 */
[----:B------:R1:W-:Y:S01]  /*1ed0*/  UTMALDG.3D.MULTICAST [UR32], [UR52], UR43, desc[UR44] ;  /* 0x00002c20340073b4 */ /* 0x0003e2000801182b */
[----:B------:R-:W-:Y:S01]  /*1ee0*/  UMOV UR10, URZ ;  /* 0x000000ff000a7c82 */ /* 0x000fe20008000000 */
[----:B------:R-:W-:Y:S01]  /*1ef0*/  UMOV UR9, UR33 ;  /* 0x0000002100097c82 */ /* 0x000fe20008000000 */
[----:B------:R-:W-:Y:S01]  /*1f00*/  UMOV UR13, UR36 ;  /* 0x00000024000d7c82 */ /* 0x000fe20008000000 */
[----:B------:R1:W-:Y:S01]  /*1f10*/  UTMALDG.3D [UR24], [UR50], desc[UR44] ;  /* 0x00002c18320075b4 */ /* 0x0003e20008011000 */
[----:B------:R1:W-:Y:S01]  /*1f20*/  UTMALDG.4D.MULTICAST [UR16], [UR48], UR43, desc[UR44] ;  /* 0x00002c10300073b4 */ /* 0x0003e2000801982b */
[----:B------:R1:W-:Y:S01]  /*1f30*/  UTMALDG.4D [UR8], [UR46], desc[UR44] ;  /* 0x00002c082e0075b4 */ /* 0x0003e20008019000 */
[----:B------:R-:W-:Y:S01]  /*1f40*/  NOP ;  /* 0x0000000000007918 */ /* 0x000fe20000000000 */
.L_x_33:
[----:B-1----:R-:W-:Y:S05]  /*1f50*/  BSYNC.RECONVERGENT B0 ;  /* 0x0000000000007941 */ /* 0x002fea0003800200 */
.L_x_32:
[----:B------:R-:W-:Y:S01]  /*1f60*/  UIADD3 UR42, UPT, UPT, UR42, 0x1, URZ ;  /* 0x000000012a2a7890 */ /* 0x000fe2000fffe0ff */
[----:B------:R-:W-:Y:S01]  /*1f70*/  UMOV UR39, UR23 ;  /* 0x0000001700277c82 */ /* 0x000fe20008000000 */
[----:B------:R-:W-:Y:S02]  /*1f80*/  UMOV UR43, UR15 ;  /* 0x0000000f002b7c82 */ /* 0x000fe40008000000 */
[----:B------:R-:W-:-:S09]  /*1f90*/  UISETP.NE.AND UP0, UPT, UR42, UR15, UPT ;  /* 0x0000000f2a00728c */ /* 0x000fd2000bf05270 */
[----:B------:R-:W-:Y:S05]  /*1fa0*/  BRA.U UP0, `(.L_x_34) ;  /* 0xfffffff900f47547 */ /* 0x000fea000b83ffff */
.L_x_26:
[----:B------:R-:W-:Y:S01]  /*1fb0*/  ULEA UR8, UR23, UR14, 0x3 ;  /* 0x0000000e17087291 */ /* 0x000fe2000f8e18ff */
[----:B------:R-:W-:Y:S01]  /*1fc0*/  SHF.L.U32 R2, R15, 0x1f, RZ ;  /* 0x0000001f0f027819 */ /* 0x000fe200000006ff */
[----:B------:R-:W-:Y:S01]  /*1fd0*/  @!P1 SYNCS.ARRIVE.TRANS64.A1T0 RZ, [UR14+0x118], RZ ;  /* 0x000118ffffff99a7 */ /* 0x000fe2000810000e */
[----:B------:R-:W-:-:S06]  /*1fe0*/  UISETP.GT.AND UP0, UPT, UR38, UR31, UPT ;  /* 0x0000001f2600728c */ /* 0x000fcc000bf04270 */
[----:B------:R1:W1:Y:S03]  /*1ff0*/  SYNCS.PHASECHK.TRANS64.TRYWAIT P1, [UR8+0x70], R2 ;  /* 0x00007002ff0075a7 */ /* 0x0002660008021108 */
[----:B------:R-:W-:Y:S05]  /*2000*/  BRA.U !UP0, `(.L_x_35) ;  /* 0x0000000508107547 */ /* 0x000fea000b800000 */
[----:B------:R-:W-:Y:S01]  /*2010*/  UIADD3 UR39, UPT, UPT, UR29, UR43, URZ ;  /* 0x0000002b1d277290 */ /* 0x000fe2000fffe0ff */
[----:B------:R-:W-:-:S11]  /*2020*/  UMOV UR42, UR23 ;  /* 0x00000017002a7c82 */ /* 0x000fd60008000000 */
.L_x_43:
[----:B------:R-:W-:Y:S01]  /*2030*/  ULEA UR33, UR42, UR14, 0x3 ;  /* 0x0000000e2a217291 */ /* 0x000fe2000f8e18ff */
[----:B--2---:R-:W-:Y:S01]  /*2040*/  @!P6 MOV R3, 0x3800 ;  /* 0x000038000003e802 */ /* 0x004fe20000000f00 */
[----:B-1----:R-:W-:Y:S10]  /*2050*/  @P1 BRA `(.L_x_36) ;  /* 0x00000000000c1947 */ /* 0x002ff40003800000 */
[----:B------:R-:W-:-:S04]  /*2060*/  SHF.L.U32 R4, R15, 0x1f, RZ ;  /* 0x0000001f0f047819 */ /* 0x000fc800000006ff */
[----:B------:R-:W1:Y:S02]  /*2070*/  SYNCS.PHASECHK.TRANS64.TRYWAIT P0, [UR33+0x70], R4 ;  /* 0x00007004ff0075a7 */ /* 0x000e640008001121 */
[----:B-1----:R-:W-:Y:S05]  /*2080*/  @!P0 BRA `(.L_x_37) ;  /* 0x0000006400bc8947 */ /* 0x002fea0003800000 */
.L_x_36:
[----:B------:R2:W-:Y:S01]  /*2090*/  @!P6 SYNCS.ARRIVE.TRANS64 RZ, [UR33], R3 ;  /* 0x00000003ffffe9a7 */ /* 0x0005e20008000021 */
[----:B------:R-:W-:-:S04]  /*20a0*/  ULOP3.LUT UR8, UR22, 0x2, URZ, 0xfc, !UPT ;  /* 0x0000000216087892 */ /* 0x000fc8000f8efcff */
[----:B------:R-:W-:-:S09]  /*20b0*/  UISETP.NE.AND UP0, UPT, UR8, 0x2, UPT ;  /* 0x000000020800788c */ /* 0x000fd2000bf05270 */
[----:B------:R-:W-:Y:S05]  /*20c0*/  BRA.U UP0, `(.L_x_38) ;  /* 0x0000000100047547 */ /* 0x000fea000b800000 */
[----:B------:R-:W-:Y:S05]  /*20d0*/  BPT.TRAP 0x1 ;  /* 0x000000040000795c */ /* 0x000fea0000300000 */
.L_x_38:
[----:B------:R-:W-:Y:S04]  /*20e0*/  BSSY.RECONVERGENT B0, `(.L_x_39) ;  /* 0x0000003000007945 */ /* 0x000fe80003800200 */
[----:B------:R-:W-:Y:S05]  /*20f0*/  @P4 BRA `(.L_x_40) ;  /* 0x0000000000044947 */ /* 0x000fea0003800000 */
[----:B------:R-:W-:Y:S05]  /*2100*/  BPT.TRAP 0x1 ;  /* 0x000000040000795c */ /* 0x000fea0000300000 */
.L_x_40:
[----:B------:R-:W-:Y:S05]  /*2110*/  BSYNC.RECONVERGENT B0 ;  /* 0x0000000000007941 */ /* 0x000fea0003800200 */
.L_x_39:
        /* <DEDUP_REMOVED lines=28> */
[----:B------:R-:W-:-:S02]  /*22e0*/  UIADD3 UR8, UPT, UPT, UR14, 0x33c00, UR8 ;  /* 0x00033c000e087890 */ /* 0x000fc4000fffe008 */
[----:B------:R-:W-:Y:S01]  /*22f0*/  UIADD3.X UR47, UPT, UPT, URZ, UR41, URZ, UP0, !UPT ;  /* 0x00000029ff2f7290 */ /* 0x000fe200087fe4ff */
        /* <DEDUP_REMOVED lines=16> */
.L_x_42:
[----:B-1----:R-:W-:Y:S05]  /*2400*/  BSYNC.RECONVERGENT B0 ;  /* 0x0000000000007941 */ /* 0x002fea0003800200 */
.L_x_41:
[----:B------:R-:W-:Y:S01]  /*2410*/  UIADD3 UR43, UPT, UPT, UR43, 0x1, URZ ;  /* 0x000000012b2b7890 */ /* 0x000fe2000fffe0ff */
[----:B------:R-:W-:-:S03]  /*2420*/  UMOV UR42, UR23 ;  /* 0x00000017002a7c82 */ /* 0x000fc60008000000 */
[----:B------:R-:W-:-:S09]  /*2430*/  UISETP.NE.AND UP0, UPT, UR43, UR39, UPT ;  /* 0x000000272b00728c */ /* 0x000fd2000bf05270 */
[----:B------:R-:W-:Y:S05]  /*2440*/  BRA.U UP0, `(.L_x_43) ;  /* 0xfffffff900f87547 */ /* 0x000fea000b83ffff */
.L_x_35:
[C---:B-1----:R-:W-:Y:S01]  /*2450*/  LEA R2, R14.reuse, UR14, 0x3 ;  /* 0x0000000e0e027c11 */ /* 0x042fe2000f8e18ff */
[----:B------:R-:W-:Y:S01]  /*2460*/  NOP ;  /* 0x0000000000007918 */ /* 0x000fe20000000000 */
[----:B--2---:R-:W-:Y:S02]  /*2470*/  SHF.L.U32 R3, R13, 0x1f, RZ ;  /* 0x0000001f0d037819 */ /* 0x004fe400000006ff */
[----:B------:R-:W-:Y:S02]  /*2480*/  LEA R4, R14, UR14, 0x4 ;  /* 0x0000000e0e047c11 */ /* 0x000fe4000f8e20ff */
[----:B------:R-:W1:Y:S02]  /*2490*/  SYNCS.PHASECHK.TRANS64.TRYWAIT P0, [R2+URZ+0x120], R3 ;  /* 0x00012003020075a7 */ /* 0x000e6400080011ff */
[----:B-1----:R-:W-:Y:S05]  /*24a0*/  @!P0 BRA `(.L_x_44) ;  /* 0x0000006000cc8947 */ /* 0x002fea0003800000 */
.L_x_140:
[----:B------:R-:W2:Y:S01]  /*24b0*/  LDS.128 R4, [R4+0x190] ;  /* 0x0001900004047984 */ /* 0x000ea20000000c00 */
[----:B---3--:R-:W-:Y:S01]  /*24c0*/  ISETP.GE.AND P0, PT, R40, 0x1, PT ;  /* 0x000000012800780c */ /* 0x008fe20003f06270 */
[----:B-1----:R-:W-:Y:S01]  /*24d0*/  VIADD R2, R2, 0x130 ;  /* 0x0000013002027836 */ /* 0x002fe20000000000 */
[----:B------:R-:W-:Y:S01]  /*24e0*/  @!PT LDS RZ, [RZ] ;  /* 0x00000000fffff984 */ /* 0x000fe20000000800 */
[----:B------:R-:W-:Y:S01]  /*24f0*/  @!PT LDS RZ, [RZ] ;  /* 0x00000000fffff984 */ /* 0x000fe20000000800 */
[----:B------:R-:W-:Y:S01]  /*2500*/  @!PT LDS RZ, [RZ] ;  /* 0x00000000fffff984 */ /* 0x000fe20000000800 */
[----:B------:R-:W-:Y:S01]  /*2510*/  @!PT LDS RZ, [RZ] ;  /* 0x00000000fffff984 */ /* 0x000fe20000000800 */
[----:B------:R1:W-:Y:S06]  /*2520*/  MEMBAR.ALL.CTA ;  /* 0x0000000000007992 */ /* 0x0003ec0000008000 */
[----:B-1----:R-:W1:Y:S01]  /*2530*/  FENCE.VIEW.ASYNC.S ;  /* 0x00000000000073c6 */ /* 0x002e620000000000 */
[----:B------:R-:W-:-:S04]  /*2540*/  PRMT R2, RZ, 0x654, R2 ;  /* 0x00000654ff027816 */ /* 0x000fc80000000002 */
[----:B-1----:R1:W-:Y:S01]  /*2550*/  SYNCS.ARRIVE.TRANS64.RED.A1T0 RZ, [R2+URZ], RZ ;  /* 0x000000ff02ff79a7 */ /* 0x0023e200081004ff */
[----:B--2---:R-:W-:-:S13]  /*2560*/  LOP3.LUT P2, RZ, R6, 0x1, RZ, 0xc0, !PT ;  /* 0x0000000106ff7812 */ /* 0x004fda000784c0ff */
[----:B------:R-:W-:Y:S01]  /*2570*/  @P2 SHF.R.U32.HI R3, RZ, 0x10, R5 ;  /* 0x00000010ff032819 */ /* 0x000fe20000011605 */
[----:B------:R-:W-:Y:S01]  /*2580*/  VOTEU.ANY UP0, P2 ;  /* 0x0000000000ff7886 */ /* 0x000fe20001000100 */
[----:B------:R-:W-:Y:S02]  /*2590*/  @P2 MOV R10, R4 ;  /* 0x00000004000a2202 */ /* 0x000fe40000000f00 */
[----:B------:R-:W-:Y:S02]  /*25a0*/  @P2 R2UR.BROADCAST UR8, R3 ;  /* 0x00000000030822ca */ /* 0x000fe400008e0000 */
[----:B------:R-:W-:-:S11]  /*25b0*/  @P2 LOP3.LUT R9, R5, 0xffff, RZ, 0xc0, !PT ;  /* 0x0000ffff05092812 */ /* 0x000fd600078ec0ff */
[----:B------:R-:W-:Y:S01]  /*25c0*/  @UP0 UMOV UR36, UR8 ;  /* 0x0000000800240c82 */ /* 0x000fe20008000000 */
[----:B-1----:R-:W-:Y:S05]  /*25d0*/  @!P0 BRA `(.L_x_45) ;  /* 0x0000000000b88947 */ /* 0x002fea0003800000 */
[----:B------:R-:W4:Y:S01]  /*25e0*/  LDC.64 R4, c[0x0][0xf18] ;  /* 0x0003c600ff047b82 */ /* 0x000f220000000a00 */
[----:B------:R-:W-:-:S07]  /*25f0*/  ISETP.NE.AND P3, PT, R40, 0x1, PT ;  /* 0x000000012800780c */ /* 0x000fce0003f65270 */
[----:B------:R-:W1:Y:S08]  /*2600*/  LDC.64 R6, c[0x0][0xf10] ;  /* 0x0003c400ff067b82 */ /* 0x000e700000000a00 */
[----:B------:R-:W2:Y:S08]  /*2610*/  LDC R16, c[0x0][0xf20] ;  /* 0x0003c800ff107b82 */ /* 0x000eb00000000800 */
[----:B------:R-:W3:Y:S01]  /*2620*/  LDC R17, c[0x0][0xf0c] ;  /* 0x0003c300ff117b82 */ /* 0x000ee20000000800 */
[----:B----4-:R-:W-:Y:S01]  /*2630*/  IMAD.HI.U32 R19, R0, R5, RZ ;  /* 0x0000000500137227 */ /* 0x010fe200078e00ff */
[----:B------:R-:W-:-:S03]  /*2640*/  ISETP.NE.AND P0, PT, R4, 0x1, PT ;  /* 0x000000010400780c */ /* 0x000fc60003f05270 */
[----:B------:R-:W-:-:S03]  /*2650*/  IMAD.HI.U32 R5, R9, R5, RZ ;  /* 0x0000000509057227 */ /* 0x000fc600078e00ff */
[----:B------:R-:W4:Y:S01]  /*2660*/  LDC.64 R2, c[0x0][0xf28] ;  /* 0x0003ca00ff027b82 */ /* 0x000f220000000a00 */
[----:B-1----:R-:W-:-:S04]  /*2670*/  IMAD.HI.U32 R20, R8, R6, RZ ;  /* 0x0000000608147227 */ /* 0x002fc800078e00ff */
[----:B------:R-:W-:Y:S01]  /*2680*/  IMAD.HI.U32 R21, R10, R6, RZ ;  /* 0x000000060a157227 */ /* 0x000fe200078e00ff */
[----:B------:R-:W-:Y:S02]  /*2690*/  SHF.R.U32.HI R20, RZ, R7, R20 ;  /* 0x00000007ff147219 */ /* 0x000fe40000011614 */
[-C--:B--2---:R-:W-:Y:S02]  /*26a0*/  SHF.R.U32.HI R19, RZ, R16.reuse, R19 ;  /* 0x00000010ff137219 */ /* 0x084fe40000011613 */
[----:B------:R-:W-:Y:S02]  /*26b0*/  SHF.R.U32.HI R5, RZ, R16, R5 ;  /* 0x00000010ff057219 */ /* 0x000fe40000011605 */
[----:B------:R-:W-:Y:S02]  /*26c0*/  SEL R19, R0, R19, !P0 ;  /* 0x0000001300137207 */ /* 0x000fe40004000000 */
[----:B------:R-:W-:Y:S02]  /*26d0*/  SHF.R.U32.HI R21, RZ, R7, R21 ;  /* 0x00000007ff157219 */ /* 0x000fe40000011615 */
[----:B---3--:R-:W-:-:S02]  /*26e0*/  ISETP.NE.AND P1, PT, R17, 0x1, PT ;  /* 0x000000011100780c */ /* 0x008fc40003f25270 */
[----:B------:R-:W-:Y:S02]  /*26f0*/  SEL R5, R9, R5, !P0 ;  /* 0x0000000509057207 */ /* 0x000fe40004000000 */
[----:B------:R-:W-:Y:S02]  /*2700*/  SEL R20, R8, R20, !P1 ;  /* 0x0000001408147207 */ /* 0x000fe40004800000 */
[----:B------:R-:W-:Y:S01]  /*2710*/  SEL R21, R10, R21, !P1 ;  /* 0x000000150a157207 */ /* 0x000fe20004800000 */
[----:B----4-:R-:W-:-:S04]  /*2720*/  IMAD.HI.U32 R18, R19, R2, RZ ;  /* 0x0000000213127227 */ /* 0x010fc800078e00ff */
        /* <DEDUP_REMOVED lines=12> */
[----:B------:R-:W-:Y:S02]  /*27f0*/  @!P0 SHF.R.U32.HI R3, RZ, R3, R7 ;  /* 0x00000003ff038219 */ /* 0x000fe40000011607 */
[----:B------:R-:W-:Y:S01]  /*2800*/  IADD3 R7, PT, PT, -R5, RZ, RZ ;  /* 0x000000ff05077210 */ /* 0x000fe20007ffe1ff */
[----:B------:R-:W-:Y:S01]  /*2810*/  IMAD R2, R40, R2, R5 ;  /* 0x0000000228027224 */ /* 0x000fe200078e0205 */
[----:B------:R-:W-:-:S03]  /*2820*/  @!P0 SEL R3, R21, R3, !P3 ;  /* 0x0000000315038207 */ /* 0x000fc60005800000 */
[----:B------:R-:W-:Y:S02]  /*2830*/  IMAD R7, R4, R7, R9 ;  /* 0x0000000704077224 */ /* 0x000fe400078e0209 */
[--C-:B------:R-:W-:Y:S02]  /*2840*/  @!P0 IMAD.IADD R6, R6, 0x1, -R3.reuse ;  /* 0x0000000106068824 */ /* 0x100fe400078e0a03 */
[----:B------:R-:W-:Y:S01]  /*2850*/  @!P0 IMAD R3, R2, R20, R3 ;  /* 0x0000001402038224 */ /* 0x000fe200078e0203 */
[----:B------:R-:W-:Y:S01]  /*2860*/  IADD3 R2, PT, PT, -R21, RZ, RZ ;  /* 0x000000ff15027210 */ /* 0x000fe20007ffe1ff */
[----:B------:R-:W-:Y:S02]  /*2870*/  @!P0 IMAD R5, R40, R6, R21 ;  /* 0x0000000628058224 */ /* 0x000fe400078e0215 */
[----:B------:R-:W-:Y:S02]  /*2880*/  @!P0 IMAD.MOV.U32 R21, RZ, RZ, R3 ;  /* 0x000000ffff158224 */ /* 0x000fe400078e0003 */
[----:B------:R-:W-:-:S02]  /*2890*/  IMAD R2, R17, R2, R10 ;  /* 0x0000000211027224 */ /* 0x000fc400078e020a */
[----:B------:R-:W-:Y:S02]  /*28a0*/  IMAD R9, R5, R4, R7 ;  /* 0x0000000405097224 */ /* 0x000fe400078e0207 */
[----:B------:R-:W-:Y:S02]  /*28b0*/  IMAD R10, R21, R17, R2 ;  /* 0x00000011150a7224 */ /* 0x000fe400078e0202 */
.L_x_45:
[----:B------:R-:W1:Y:S02]  /*28c0*/  LDCU UR8, c[0x0][0xf30] ;  /* 0x0001e600ff0877ac */ /* 0x000e640008000800 */
[----:B-1----:R-:W-:-:S09]  /*28d0*/  UISETP.NE.AND UP0, UPT, UR8, 0x1, UPT ;  /* 0x000000010800788c */ /* 0x002fd2000bf05270 */
[----:B------:R-:W-:Y:S05]  /*28e0*/  BRA.U UP0, `(.L_x_46) ;  /* 0x0000000100407547 */ /* 0x000fea000b800000 */
[----:B------:R-:W1:Y:S08]  /*28f0*/  LDC.64 R4, c[0x0][0xf10] ;  /* 0x0003c400ff047b82 */ /* 0x000e700000000a00 */
[----:B------:R-:W2:Y:S08]  /*2900*/  LDC.64 R2, c[0x0][0xf18] ;  /* 0x0003c600ff027b82 */ /* 0x000eb00000000a00 */
[----:B------:R-:W3:Y:S08]  /*2910*/  LDC R6, c[0x0][0xf20] ;  /* 0x0003c800ff067b82 */ /* 0x000ef00000000800 */
[----:B------:R-:W4:Y:S01]  /*2920*/  LDC R7, c[0x0][0xf0c] ;  /* 0x0003c300ff077b82 */ /* 0x000f220000000800 */
[----:B-1----:R-:W-:-:S05]  /*2930*/  IMAD.HI.U32 R4, R10, R4, RZ ;  /* 0x000000040a047227 */ /* 0x002fca00078e00ff */
[----:B------:R-:W-:Y:S01]  /*2940*/  SHF.R.U32.HI R4, RZ, R5, R4 ;  /* 0x00000005ff047219 */ /* 0x000fe20000011604 */
[----:B--2---:R-:W-:Y:S01]  /*2950*/  IMAD.HI.U32 R3, R9, R3, RZ ;  /* 0x0000000309037227 */ /* 0x004fe200078e00ff */
[----:B------:R-:W-:-:S04]  /*2960*/  ISETP.NE.AND P0, PT, R2, 0x1, PT ;  /* 0x000000010200780c */ /* 0x000fc80003f05270 */
[----:B---3--:R-:W-:-:S04]  /*2970*/  SHF.R.U32.HI R3, RZ, R6, R3 ;  /* 0x00000006ff037219 */ /* 0x008fc80000011603 */
[----:B------:R-:W-:Y:S02]  /*2980*/  SEL R3, R9, R3, !P0 ;  /* 0x0000000309037207 */ /* 0x000fe40004000000 */
[----:B----4-:R-:W-:-:S04]  /*2990*/  ISETP.NE.AND P1, PT, R7, 0x1, PT ;  /* 0x000000010700780c */ /* 0x010fc80003f25270 */
[----:B------:R-:W-:-:S05]  /*29a0*/  SEL R4, R10, R4, !P1 ;  /* 0x000000040a047207 */ /* 0x000fca0004800000 */
[----:B------:R-:W-:Y:S02]  /*29b0*/  IMAD.IADD R5, R3, 0x1, -R4 ;  /* 0x0000000103057824 */ /* 0x000fe400078e0a04 */
[----:B------:R-:W-:Y:S02]  /*29c0*/  IMAD.IADD R3, R4, 0x1, -R3 ;  /* 0x0000000104037824 */ /* 0x000fe400078e0a03 */
[----:B------:R-:W-:Y:S02]  /*29d0*/  IMAD R10, R5, R7, R10 ;  /* 0x00000007050a7224 */ /* 0x000fe400078e020a */
[----:B------:R-:W-:-:S07]  /*29e0*/  IMAD R9, R3, R2, R9 ;  /* 0x0000000203097224 */ /* 0x000fce00078e0209 */
.L_x_46:
[----:B------:R-:W-:Y:S01]  /*29f0*/  VIADD R14, R14, 0x1 ;  /* 0x000000010e0e7836 */ /* 0x000fe20000000000 */
[----:B------:R-:W-:Y:S01]  /*2a00*/  PLOP3.LUT P1, PT, PT, PT, PT, 0x80, 0x8 ;  /* 0x000000000008781c */ /* 0x000fe20003f2f070 */
[----:B------:R-:W-:Y:S02]  /*2a10*/  IMAD.IADD R2, R10, 0x1, R87 ;  /* 0x000000010a027824 */ /* 0x000fe400078e0257 */
[----:B------:R-:W-:Y:S01]  /*2a20*/  IMAD.IADD R24, R9, 0x1, R86 ;  /* 0x0000000109187824 */ /* 0x000fe200078e0256 */
[----:B------:R-:W-:Y:S02]  /*2a30*/  ISETP.NE.AND P0, PT, R14, 0x2, PT ;  /* 0x000000020e00780c */ /* 0x000fe40003f05270 */
[----:B------:R-:W-:Y:S02]  /*2a40*/  R2UR UR20, R2 ;  /* 0x00000000021472ca */ /* 0x000fe400000e0000 */
[----:B------:R-:W-:Y:S02]  /*2a50*/  SEL R2, RZ, 0x1, P0 ;  /* 0x00000001ff027807 */ /* 0x000fe40000000000 */
[----:B------:R-:W-:-:S02]  /*2a60*/  SEL R14, R14, RZ, P0 ;  /* 0x000000ff0e0e7207 */ /* 0x000fc40000000000 */
[----:B------:R-:W-:Y:S01]  /*2a70*/  LOP3.LUT R13, R13, R2, RZ, 0x3c, !PT ;  /* 0x000000020d0d7212 */ /* 0x000fe200078e3cff */
[----:B------:R-:W-:Y:S08]  /*2a80*/  @P2 BRA `(.L_x_47) ;  /* 0xffffffec00b82947 */ /* 0x000ff0000383ffff */
[----:B------:R-:W-:Y:S01]  /*2a90*/  UIADD3 UR14, UPT, UPT, UR14, 0x70, URZ ;  /* 0x000000700e0e7890 */ /* 0x000fe2000fffe0ff */
[----:B------:R-:W-:-:S03]  /*2aa0*/  SHF.L.U32 R2, R15, 0x1f, RZ ;  /* 0x0000001f0f027819 */ /* 0x000fc600000006ff */
[----:B------:R-:W-:-:S09]  /*2ab0*/  ULEA UR4, UR23, UR14, 0x3 ;  /* 0x0000000e17047291 */ /* 0x000fd2000f8e18ff */
[----:B------:R-:W1:Y:S02]  /*2ac0*/  SYNCS.PHASECHK.TRANS64.TRYWAIT P0, [UR4], R2 ;  /* 0x00000002ff0075a7 */ /* 0x000e640008001104 */
[----:B-1----:R-:W-:Y:S05]  /*2ad0*/  @!P0 BRA `(.L_x_48) ;  /* 0x0000005c00548947 */ /* 0x002fea0003800000 */
.L_x_142:
[----:B------:R-:W-:-:S04]  /*2ae0*/  UIADD3 UR5, UPT, UPT, UR23, 0x1, URZ ;  /* 0x0000000117057890 */ /* 0x000fc8000fffe0ff */
[----:B------:R-:W-:-:S04]  /*2af0*/  UISETP.NE.AND UP0, UPT, UR5, 0xe, UPT ;  /* 0x0000000e0500788c */ /* 0x000fc8000bf05270 */
[----:B------:R-:W-:Y:S02]  /*2b00*/  USEL UR6, URZ, 0x1, UP0 ;  /* 0x00000001ff067887 */ /* 0x000fe40008000000 */
[----:B------:R-:W-:-:S04]  /*2b10*/  USEL UR5, UR5, URZ, UP0 ;  /* 0x000000ff05057287 */ /* 0x000fc80008000000 */
[----:B------:R-:W-:Y:S01]  /*2b20*/  ULEA UR4, UR5, UR14, 0x3 ;  /* 0x0000000e05047291 */ /* 0x000fe2000f8e18ff */
[----:B-1----:R-:W-:-:S04]  /*2b30*/  LOP3.LUT R2, R15, UR6, RZ, 0x3c, !PT ;  /* 0x000000060f027c12 */ /* 0x002fc8000f8e3cff */
[----:B------:R-:W-:-:S04]  /*2b40*/  SHF.L.U32 R3, R2, 0x1f, RZ ;  /* 0x0000001f02037819 */ /* 0x000fc800000006ff */
[----:B------:R-:W1:Y:S02]  /*2b50*/  SYNCS.PHASECHK.TRANS64.TRYWAIT P0, [UR4], R3 ;  /* 0x00000003ff0075a7 */ /* 0x000e640008001104 */
[----:B-1----:R-:W-:Y:S05]  /*2b60*/  @!P0 BRA `(.L_x_49) ;  /* 0x0000005c00488947 */ /* 0x002fea0003800000 */
.L_x_144:
[----:B------:R-:W-:-:S04]  /*2b70*/  UIADD3 UR5, UPT, UPT, UR5, 0x1, URZ ;  /* 0x0000000105057890 */ /* 0x000fc8000fffe0ff */
[----:B------:R-:W-:-:S04]  /*2b80*/  UISETP.NE.AND UP0, UPT, UR5, 0xe, UPT ;  /* 0x0000000e0500788c */ /* 0x000fc8000bf05270 */
[----:B------:R-:W-:Y:S02]  /*2b90*/  USEL UR6, URZ, 0x1, UP0 ;  /* 0x00000001ff067887 */ /* 0x000fe40008000000 */
[----:B------:R-:W-:-:S04]  /*2ba0*/  USEL UR5, UR5, URZ, UP0 ;  /* 0x000000ff05057287 */ /* 0x000fc80008000000 */
[----:B------:R-:W-:Y:S01]  /*2bb0*/  ULEA UR4, UR5, UR14, 0x3 ;  /* 0x0000000e05047291 */ /* 0x000fe2000f8e18ff */
[----:B------:R-:W-:-:S04]  /*2bc0*/  LOP3.LUT R2, R2, UR6, RZ, 0x3c, !PT ;  /* 0x0000000602027c12 */ /* 0x000fc8000f8e3cff */
[----:B-1----:R-:W-:-:S04]  /*2bd0*/  SHF.L.U32 R3, R2, 0x1f, RZ ;  /* 0x0000001f02037819 */ /* 0x002fc800000006ff */
[----:B------:R-:W1:Y:S02]  /*2be0*/  SYNCS.PHASECHK.TRANS64.TRYWAIT P0, [UR4], R3 ;  /* 0x00000003ff0075a7 */ /* 0x000e640008001104 */
[----:B-1----:R-:W-:Y:S05]  /*2bf0*/  @!P0 BRA `(.L_x_50) ;  /* 0x0000005c003c8947 */ /* 0x002fea0003800000 */
.L_x_146:
        /* <DEDUP_REMOVED lines=9> */
.L_x_148:
        /* <DEDUP_REMOVED lines=9> */
.L_x_150:
        /* <DEDUP_REMOVED lines=9> */
.L_x_152:
        /* <DEDUP_REMOVED lines=9> */
.L_x_154:
        /* <DEDUP_REMOVED lines=9> */
.L_x_156:
        /* <DEDUP_REMOVED lines=9> */
.L_x_158:
        /* <DEDUP_REMOVED lines=9> */
.L_x_160:
        /* <DEDUP_REMOVED lines=9> */
.L_x_162:
        /* <DEDUP_REMOVED lines=9> */
.L_x_164:
        /* <DEDUP_REMOVED lines=9> */
.L_x_166:
[----:B------:R-:W-:-:S04]  /*31a0*/  UIADD3 UR5, UPT, UPT, UR5, 0x1, URZ ;  /* 0x0000000105057890 */ /* 0x000fc8000fffe0ff */
[----:B------:R-:W-:-:S04]  /*31b0*/  UISETP.NE.AND UP0, UPT, UR5, 0xe, UPT ;  /* 0x0000000e0500788c */ /* 0x000fc8000bf05270 */
[----:B------:R-:W-:Y:S02]  /*31c0*/  USEL UR4, URZ, 0x1, UP0 ;  /* 0x00000001ff047887 */ /* 0x000fe40008000000 */
[----:B------:R-:W-:-:S04]  /*31d0*/  USEL UR5, UR5, URZ, UP0 ;  /* 0x000000ff05057287 */ /* 0x000fc80008000000 */
[----:B------:R-:W-:Y:S01]  /*31e0*/  ULEA UR5, UR5, UR14, 0x3 ;  /* 0x0000000e05057291 */ /* 0x000fe2000f8e18ff */
[----:B------:R-:W-:-:S04]  /*31f0*/  LOP3.LUT R2, R2, UR4, RZ, 0x3c, !PT ;  /* 0x0000000402027c12 */ /* 0x000fc8000f8e3cff */
[----:B------:R-:W-:Y:S01]  /*3200*/  SHF.L.U32 R2, R2, 0x1f, RZ ;  /* 0x0000001f02027819 */ /* 0x000fe200000006ff */
[----:B-1--4-:R-:W-:-:S07]  /*3210*/  IMAD.U32 R0, RZ, RZ, UR5 ;  /* 0x00000005ff007e24 */ /* 0x012fce000f8e00ff */
.L_x_61:
[----:B-1----:R1:W2:Y:S02]  /*3220*/  SYNCS.PHASECHK.TRANS64.TRYWAIT P0, [R0+URZ], R2 ;  /* 0x00000002000075a7 */ /* 0x0022a400080011ff */
[----:B--2---:R-:W-:Y:S05]  /*3230*/  @!P0 NANOSLEEP.SYNCS 0x989680 ;  /* 0x009896800000895d */ /* 0x004fea0003900000 */
[----:B------:R-:W2:Y:S02]  /*3240*/  @!P0 SYNCS.PHASECHK.TRANS64 P0, [R0+URZ], R2 ;  /* 0x00000002000085a7 */ /* 0x000ea400080010ff */
[----:B--2---:R-:W-:Y:S05]  /*3250*/  @P0 EXIT ;  /* 0x000000000000094d */ /* 0x004fea0003800000 */
[----:B------:R-:W-:Y:S05]  /*3260*/  BRA `(.L_x_61) ;  /* 0xfffffffc00ec7947 */ /* 0x000fea000383ffff */
.L_x_23:
[----:B------:R-:W-:-:S04]  /*3270*/  UISETP.NE.AND UP0, UPT, UR37, URZ, UPT ;  /* 0x000000ff2500728c */ /* 0x000fc8000bf05270 */
[----:B------:R-:W-:-:S09]  /*3280*/  UISETP.NE.OR UP0, UPT, UR8, 0x1, UP0 ;  /* 0x000000010800788c */ /* 0x000fd20008705670 */
[----:B------:R-:W-:Y:S05]  /*3290*/  BRA.U UP0, `(.L_x_62) ;  /* 0x00000005004c7547 */ /* 0x000fea000b800000 */
[----:B------:R-:W-:Y:S01]  /*32a0*/  HFMA2 R11, -RZ, RZ, 0, 0 ;  /* 0x00000000ff0b7431 */ /* 0x000fe200000001ff */
[----:B------:R-:W-:Y:S01]  /*32b0*/  ISETP.GE.U32.AND P2, PT, R10, 0x4, PT ;  /* 0x000000040a00780c */ /* 0x000fe20003f46070 */
[----:B------:R-:W-:Y:S01]  /*32c0*/  IMAD.MOV.U32 R12, RZ, RZ, 0x1 ;  /* 0x00000001ff0c7424 */ /* 0x000fe200078e00ff */
[----:B------:R-:W-:Y:S01]  /*32d0*/  CS2R R8, SRZ ;  /* 0x0000000000087805 */ /* 0x000fe2000001ff00 */
[----:B------:R-:W-:Y:S01]  /*32e0*/  IMAD.MOV.U32 R3, RZ, RZ, RZ ;  /* 0x000000ffff037224 */ /* 0x000fe200078e00ff */
[----:B------:R-:W-:Y:S01]  /*32f0*/  UMOV UR4, 0x400 ;  /* 0x0000040000047882 */ /* 0x000fe20000000000 */
[----:B------:R-:W-:Y:S01]  /*3300*/  UMOV UR6, URZ ;  /* 0x000000ff00067c82 */ /* 0x000fe20008000000 */
[----:B------:R-:W-:-:S12]  /*3310*/  ULEA UR37, UR37, UR4, 0x18 ;  /* 0x0000000425257291 */ /* 0x000fd8000f8ec0ff */
.L_x_66:
[----:B------:R-:W-:Y:S02]  /*3320*/  LEA R0, R3, UR37, 0x3 ;  /* 0x0000002503007c11 */ /* 0x000fe4000f8e18ff */
[----:B------:R-:W-:-:S03]  /*3330*/  SHF.L.U32 R4, R8, 0x1f, RZ ;  /* 0x0000001f08047819 */ /* 0x000fc600000006ff */
[----:B------:R-:W-:Y:S01]  /*3340*/  VIADD R5, R0, 0x170 ;  /* 0x0000017000057836 */ /* 0x000fe20000000000 */
[----:B------:R-:W1:Y:S02]  /*3350*/  SYNCS.PHASECHK.TRANS64.TRYWAIT P0, [R0+URZ+0x160], R4 ;  /* 0x00016004000075a7 */ /* 0x000e6400080011ff */
[----:B-1----:R-:W-:Y:S05]  /*3360*/  @!P0 BRA `(.L_x_63) ;  /* 0x0000005800688947 */ /* 0x002fea0003800000 */
.L_x_167:
[----:B------:R-:W-:Y:S01]  /*3370*/  ULEA UR5, UR6, UR37, 0x3 ;  /* 0x0000002506057291 */ /* 0x000fe2000f8e18ff */
[----:B-1----:R-:W-:Y:S01]  /*3380*/  PRMT R0, RZ, 0x654, R5 ;  /* 0x00000654ff007816 */ /* 0x002fe20000000005 */
[----:B------:R-:W-:Y:S01]  /*3390*/  @!P2 IMAD.MOV.U32 R4, RZ, RZ, 0x10 ;  /* 0x00000010ff04a424 */ /* 0x000fe200078e00ff */
[----:B------:R-:W-:Y:S01]  /*33a0*/  SHF.L.U32 R5, R12, 0x1f, RZ ;  /* 0x0000001f0c057819 */ /* 0x000fe200000006ff */
[----:B------:R-:W-:Y:S01]  /*33b0*/  UIADD3 UR4, UPT, UPT, UR5, 0x120, URZ ;  /* 0x0000012005047890 */ /* 0x000fe2000fffe0ff */
[----:B------:R1:W-:Y:S05]  /*33c0*/  SYNCS.ARRIVE.TRANS64.RED.A1T0 RZ, [R0+URZ], RZ ;  /* 0x000000ff00ff79a7 */ /* 0x0003ea00081004ff */
[----:B------:R-:W-:Y:S01]  /*33d0*/  IMAD.U32 R6, RZ, RZ, UR4 ;  /* 0x00000004ff067e24 */ /* 0x000fe2000f8e00ff */
[----:B------:R-:W2:Y:S04]  /*33e0*/  SYNCS.PHASECHK.TRANS64.TRYWAIT P0, [UR5+0x130], R5 ;  /* 0x00013005ff0075a7 */ /* 0x000ea80008001105 */
[----:B------:R-:W-:Y:S01]  /*33f0*/  PRMT R6, R10, 0x654, R6 ;  /* 0x000006540a067816 */ /* 0x000fe20000000006 */
[----:B-12---:R-:W-:Y:S06]  /*3400*/  @!P0 BRA `(.L_x_64) ;  /* 0x0000005800548947 */ /* 0x006fec0003800000 */
.L_x_169:
[----:B------:R-:W-:Y:S01]  /*3410*/  ULEA UR4, UR6, UR37, 0x4 ;  /* 0x0000002506047291 */ /* 0x000fe2000f8e20ff */
[----:B------:R-:W-:Y:S01]  /*3420*/  SEL R2, R6, R2, !P2 ;  /* 0x0000000206027207 */ /* 0x000fe20005000000 */
[----:B------:R-:W-:Y:S01]  /*3430*/  UIADD3 UR5, UPT, UPT, UR5, 0x120, URZ ;  /* 0x0000012005057890 */ /* 0x000fe2000fffe0ff */
[----:B-1----:R-:W-:Y:S01]  /*3440*/  LEA R0, R11, UR37, 0x3 ;  /* 0x000000250b007c11 */ /* 0x002fe2000f8e18ff */
[----:B------:R-:W-:Y:S01]  /*3450*/  UIADD3 UR4, UPT, UPT, UR4, 0x190, URZ ;  /* 0x0000019004047890 */ /* 0x000fe2000fffe0ff */
[----:B------:R1:W-:Y:S01]  /*3460*/  @!P2 SYNCS.ARRIVE.TRANS64.RED RZ, [R2+URZ], R4 ;  /* 0x0000000402ffa9a7 */ /* 0x0003e200080004ff */
[----:B------:R-:W-:Y:S01]  /*3470*/  UIADD3 UR6, UPT, UPT, UR6, 0x1, URZ ;  /* 0x0000000106067890 */ /* 0x000fe2000fffe0ff */
[----:B------:R-:W-:-:S03]  /*3480*/  VIADD R3, R3, 0x1 ;  /* 0x0000000103037836 */ /* 0x000fc60000000000 */
[----:B------:R-:W-:Y:S02]  /*3490*/  UISETP.NE.AND UP0, UPT, UR6, 0x2, UPT ;  /* 0x000000020600788c */ /* 0x000fe4000bf05270 */
[----:B------:R-:W-:Y:S01]  /*34a0*/  ISETP.NE.AND P0, PT, R3, 0x2, PT ;  /* 0x000000020300780c */ /* 0x000fe20003f05270 */
[----:B------:R-:W-:Y:S06]  /*34b0*/  UGETNEXTWORKID.BROADCAST [UR4], [UR5] ;  /* 0x00000000040073ca */ /* 0x000fec0008000100 */
[----:B------:R-:W-:Y:S02]  /*34c0*/  USEL UR4, URZ, 0x1, UP0 ;  /* 0x00000001ff047887 */ /* 0x000fe40008000000 */
[----:B------:R-:W-:-:S04]  /*34d0*/  USEL UR6, UR6, URZ, UP0 ;  /* 0x000000ff06067287 */ /* 0x000fc80008000000 */
[----:B------:R-:W-:Y:S02]  /*34e0*/  LOP3.LUT R12, R12, UR4, RZ, 0x3c, !PT ;  /* 0x000000040c0c7c12 */ /* 0x000fe4000f8e3cff */
[----:B-1----:R-:W-:-:S04]  /*34f0*/  SHF.L.U32 R4, R9, 0x1f, RZ ;  /* 0x0000001f09047819 */ /* 0x002fc800000006ff */
[----:B------:R-:W1:Y:S02]  /*3500*/  SYNCS.PHASECHK.TRANS64.TRYWAIT P1, [R0+URZ+0x120], R4 ;  /* 0x00012004000075a7 */ /* 0x000e6400080211ff */
[----:B-1----:R-:W-:Y:S05]  /*3510*/  @!P1 BRA `(.L_x_65) ;  /* 0x0000005800289947 */ /* 0x002fea0003800000 */
.L_x_170:
[----:B-1----:R-:W-:Y:S01]  /*3520*/  LEA R4, R11, UR37, 0x4 ;  /* 0x000000250b047c11 */ /* 0x002fe2000f8e20ff */
[----:B------:R-:W-:Y:S01]  /*3530*/  VIADD R0, R0, 0x130 ;  /* 0x0000013000007836 */ /* 0x000fe20000000000 */
[----:B------:R-:W-:Y:S01]  /*3540*/  SEL R3, R3, RZ, P0 ;  /* 0x000000ff03037207 */ /* 0x000fe20000000000 */
[----:B------:R-:W-:-:S03]  /*3550*/  VIADD R11, R11, 0x1 ;  /* 0x000000010b0b7836 */ /* 0x000fc60000000000 */
[----:B------:R-:W1:Y:S01]  /*3560*/  LDS.128 R4, [R4+0x190] ;  /* 0x0001900004047984 */ /* 0x000e620000000c00 */
[----:B------:R-:W-:Y:S02]  /*3570*/  PRMT R0, RZ, 0x654, R0 ;  /* 0x00000654ff007816 */ /* 0x000fe40000000000 */
[C---:B------:R-:W-:Y:S01]  /*3580*/  ISETP.NE.AND P1, PT, R11.reuse, 0x2, PT ;  /* 0x000000020b00780c */ /* 0x040fe20003f25270 */
[----:B------:R-:W-:Y:S01]  /*3590*/  @!PT LDS RZ, [RZ] ;  /* 0x00000000fffff984 */ /* 0x000fe20000000800 */
[----:B------:R-:W-:Y:S01]  /*35a0*/  @!PT LDS RZ, [RZ] ;  /* 0x00000000fffff984 */ /* 0x000fe20000000800 */
[----:B------:R-:W-:Y:S01]  /*35b0*/  @!PT LDS RZ, [RZ] ;  /* 0x00000000fffff984 */ /* 0x000fe20000000800 */
[----:B------:R-:W-:Y:S01]  /*35c0*/  @!PT LDS RZ, [RZ] ;  /* 0x00000000fffff984 */ /* 0x000fe20000000800 */
[----:B------:R2:W-:Y:S06]  /*35d0*/  MEMBAR.ALL.CTA ;  /* 0x0000000000007992 */ /* 0x0005ec0000008000 */
[----:B--2---:R-:W2:Y:S01]  /*35e0*/  FENCE.VIEW.ASYNC.S ;  /* 0x00000000000073c6 */ /* 0x004ea20000000000 */
[----:B------:R-:W-:Y:S01]  /*35f0*/  SEL R11, R11, RZ, P1 ;  /* 0x000000ff0b0b7207 */ /* 0x000fe20000800000 */
[----:B--2---:R2:W-:Y:S01]  /*3600*/  SYNCS.ARRIVE.TRANS64.RED.A1T0 RZ, [R0+URZ], RZ ;  /* 0x000000ff00ff79a7 */ /* 0x0045e200081004ff */
[----:B-1----:R-:W-:-:S02]  /*3610*/  LOP3.LUT P3, RZ, R6, 0x1, RZ, 0xc0, !PT ;  /* 0x0000000106ff7812 */ /* 0x002fc4000786c0ff */
[----:B------:R-:W-:-:S04]  /*3620*/  SEL R4, RZ, 0x1, P1 ;  /* 0x00000001ff047807 */ /* 0x000fc80000800000 */
[----:B------:R-:W-:Y:S02]  /*3630*/  LOP3.LUT R9, R9, R4, RZ, 0x3c, !PT ;  /* 0x0000000409097212 */ /* 0x000fe400078e3cff */
[----:B--2---:R-:W-:-:S04]  /*3640*/  SEL R0, RZ, 0x1, P0 ;  /* 0x00000001ff007807 */ /* 0x004fc80000000000 */
[----:B------:R-:W-:Y:S01]  /*3650*/  LOP3.LUT R8, R8, R0, RZ, 0x3c, !PT ;  /* 0x0000000008087212 */ /* 0x000fe200078e3cff */
[----:B------:R-:W-:Y:S06]  /*3660*/  @P3 BRA `(.L_x_66) ;  /* 0xfffffffc002c3947 */ /* 0x000fec000383ffff */
[----:B------:R-:W-:Y:S01]  /*3670*/  ULEA UR5, UR6, UR37, 0x3 ;  /* 0x0000002506057291 */ /* 0x000fe2000f8e18ff */
[----:B------:R-:W-:-:S08]  /*3680*/  SHF.L.U32 R2, R12, 0x1f, RZ ;  /* 0x0000001f0c027819 */ /* 0x000fd000000006ff */
[----:B------:R-:W1:Y:S02]  /*3690*/  SYNCS.PHASECHK.TRANS64 P0, [UR5+0x130], R2 ;  /* 0x00013002ff0075a7 */ /* 0x000e640008001005 */
[----:B-1----:R-:W-:Y:S05]  /*36a0*/  @P0 BRA `(.L_x_67) ;  /* 0x0000000000080947 */ /* 0x002fea0003800000 */
[----:B------:R-:W1:Y:S02]  /*36b0*/  SYNCS.PHASECHK.TRANS64.TRYWAIT P0, [UR5+0x130], R2 ;  /* 0x00013002ff0075a7 */ /* 0x000e640008001105 */
[----:B-1----:R-:W-:Y:S05]  /*36c0*/  @!P0 BRA `(.L_x_68) ;  /* 0x0000005400d08947 */ /* 0x002fea0003800000 */
.L_x_67:
[----:B------:R-:W-:-:S04]  /*36d0*/  UIADD3 UR4, UPT, UPT, UR6, 0x1, URZ ;  /* 0x0000000106047890 */ /* 0x000fc8000fffe0ff */
[----:B------:R-:W-:-:S04]  /*36e0*/  UISETP.NE.AND UP0, UPT, UR4, 0x2, UPT ;  /* 0x000000020400788c */ /* 0x000fc8000bf05270 */
[----:B------:R-:W-:Y:S02]  /*36f0*/  USEL UR7, URZ, 0x1, UP0 ;  /* 0x00000001ff077887 */ /* 0x000fe40008000000 */
[----:B------:R-:W-:-:S04]  /*3700*/  USEL UR4, UR4, URZ, UP0 ;  /* 0x000000ff04047287 */ /* 0x000fc80008000000 */
[----:B------:R-:W-:Y:S01]  /*3710*/  ULEA UR4, UR4, UR37, 0x3 ;  /* 0x0000002504047291 */ /* 0x000fe2000f8e18ff */
[----:B-1----:R-:W-:-:S04]  /*3720*/  LOP3.LUT R2, R12, UR7, RZ, 0x3c, !PT ;  /* 0x000000070c027c12 */ /* 0x002fc8000f8e3cff */
[----:B------:R-:W-:-:S04]  /*3730*/  SHF.L.U32 R0, R2, 0x1f, RZ ;  /* 0x0000001f02007819 */ /* 0x000fc800000006ff */
[----:B------:R-:W1:Y:S02]  /*3740*/  SYNCS.PHASECHK.TRANS64 P0, [UR4+0x130], R0 ;  /* 0x00013000ff0075a7 */ /* 0x000e640008001004 */
[----:B-1----:R-:W-:Y:S05]  /*3750*/  @P0 EXIT ;  /* 0x000000000000094d */ /* 0x002fea0003800000 */
[----:B------:R-:W-:Y:S02]  /*3760*/  SHF.L.U32 R2, R2, 0x1f, RZ ;  /* 0x0000001f02027819 */ /* 0x000fe400000006ff */
[----:B------:R-:W-:-:S07]  /*3770*/  MOV R0, UR4 ;  /* 0x0000000400007c02 */ /* 0x000fce0008000f00 */
.L_x_69:
[----:B-1----:R1:W2:Y:S02]  /*3780*/  SYNCS.PHASECHK.TRANS64.TRYWAIT P0, [R0+URZ+0x130], R2 ;  /* 0x00013002000075a7 */ /* 0x0022a400080011ff */
[----:B--2---:R-:W-:Y:S05]  /*3790*/  @!P0 NANOSLEEP.SYNCS 0x989680 ;  /* 0x009896800000895d */ /* 0x004fea0003900000 */
[----:B------:R-:W2:Y:S02]  /*37a0*/  @!P0 SYNCS.PHASECHK.TRANS64 P0, [R0+URZ+0x130], R2 ;  /* 0x00013002000085a7 */ /* 0x000ea400080010ff */
[----:B--2---:R-:W-:Y:S05]  /*37b0*/  @P0 EXIT ;  /* 0x000000000000094d */ /* 0x004fea0003800000 */
[----:B------:R-:W-:Y:S05]  /*37c0*/  BRA `(.L_x_69) ;  /* 0xfffffffc00ec7947 */ /* 0x000fea000383ffff */
.L_x_62:
[----:B------:R-:W-:Y:S05]  /*37d0*/  BRA.U UP3, `(.L_x_70) ;  /* 0x0000001503047547 */ /* 0x000fea000b800000 */
[----:B------:R-:W-:Y:S01]  /*37e0*/  UMOV UR4, 0x40 ;  /* 0x0000004000047882 */ /* 0x000fe20000000000 */
[----:B------:R-:W-:Y:S01]  /*37f0*/  NOP ;  /* 0x0000000000007918 */ /* 0x000fe20000000000 */
[----:B------:R-:W-:Y:S01]  /*3800*/  ULEA UR4, UR37, UR4, 0x18 ;  /* 0x0000000425047291 */ /* 0x000fe2000f8ec0ff */
[----:B------:R-:W-:Y:S02]  /*3810*/  UMOV UR5, 0x400 ;  /* 0x0000040000057882 */ /* 0x000fe40000000000 */
[----:B------:R-:W-:-:S06]  /*3820*/  ULEA UR37, UR37, UR5, 0x18 ;  /* 0x0000000525257291 */ /* 0x000fcc000f8ec0ff */
[----:B------:R-:W1:Y:S02]  /*3830*/  LDS.U8 R0, [UR4+0x1c] ;  /* 0x00001c04ff007984 */ /* 0x000e640008000000 */
[----:B-1----:R-:W-:-:S13]  /*3840*/  ISETP.NE.AND P0, PT, R0, RZ, PT ;  /* 0x000000ff0000720c */ /* 0x002fda0003f05270 */
[----:B------:R-:W-:Y:S05]  /*3850*/  @P0 BRA `(.L_x_71) ;  /* 0x0000000000580947 */ /* 0x000fea0003800000 */
[----:B------:R-:W-:-:S13]  /*3860*/  ELECT P0, URZ, PT ;  /* 0x0000000000ff782f */ /* 0x000fda0003800000 */
[----:B------:R-:W-:Y:S05]  /*3870*/  @!P0 BRA `(.L_x_72) ;  /* 0x0000000000608947 */ /* 0x000fea0003800000 */
[----:B------:R-:W-:Y:S01]  /*3880*/  UMOV UR5, 0x10 ;  /* 0x0000001000057882 */ /* 0x000fe20000000000 */
[----:B------:R-:W-:Y:S01]  /*3890*/  HFMA2 R0, -RZ, RZ, 0, 5.9604644775390625e-08 ;  /* 0x00000001ff007431 */ /* 0x000fe200000001ff */
[----:B------:R-:W-:-:S03]  /*38a0*/  MOV R2, 0xffff ;  /* 0x0000ffff00027802 */ /* 0x000fc60000000f00 */
[----:B------:R-:W-:Y:S04]  /*38b0*/  DEPBAR.LE SB1, 0x36 ;  /* 0x00009d800000791a */ /* 0x000fe80000000000 */
[----:B------:R-:W1:Y:S02]  /*38c0*/  UTCATOMSWS.FIND_AND_SET.ALIGN UP0, UR5, UR5 ;  /* 0x00000005000575e3 */ /* 0x000e640008000800 */
[----:B-1----:R-:W-:Y:S01]  /*38d0*/  MOV R3, UR5 ;  /* 0x0000000500037c02 */ /* 0x002fe20008000f00 */
[----:B------:R-:W-:Y:S06]  /*38e0*/  BRA.U UP0, `(.L_x_73) ;  /* 0x0000000100187547 */ /* 0x000fec000b800000 */
.L_x_74:
[----:B------:R-:W-:Y:S05]  /*38f0*/  NANOSLEEP 0x64 ;  /* 0x000000640000795d */ /* 0x000fea0003800000 */
[----:B------:R-:W-:-:S05]  /*3900*/  UMOV UR5, 0x10 ;  /* 0x0000001000057882 */ /* 0x000fca0000000000 */
[----:B------:R-:W-:Y:S04]  /*3910*/  DEPBAR.LE SB1, 0x36 ;  /* 0x00009d800000791a */ /* 0x000fe80000000000 */
[----:B------:R-:W1:Y:S02]  /*3920*/  UTCATOMSWS.FIND_AND_SET.ALIGN UP0, UR5, UR5 ;  /* 0x00000005000575e3 */ /* 0x000e640008000800 */
[----:B-1----:R-:W-:Y:S01]  /*3930*/  MOV R3, UR5 ;  /* 0x0000000500037c02 */ /* 0x002fe20008000f00 */
[----:B------:R-:W-:Y:S05]  /*3940*/  BRA.U !UP0, `(.L_x_74) ;  /* 0xfffffffd08e87547 */ /* 0x000fea000b83ffff */
.L_x_73:
[-C--:B------:R-:W-:Y:S02]  /*3950*/  SHF.L.U32 R2, R2, R3.reuse, RZ ;  /* 0x0000000302027219 */ /* 0x080fe400000006ff */
[----:B------:R-:W-:Y:S01]  /*3960*/  SHF.L.U32 R0, R0, R3, RZ ;  /* 0x0000000300007219 */ /* 0x000fe200000006ff */
[----:B------:R-:W-:Y:S02]  /*3970*/  IMAD.SHL.U32 R3, R3, 0x20, RZ ;  /* 0x0000002003037824 */ /* 0x000fe400078e00ff */
[----:B------:R1:W-:Y:S04]  /*3980*/  ATOMS.OR RZ, [UR4+0x14], R2 ;  /* 0x00001402ffff798c */ /* 0x0003e8000b000004 */
[----:B------:R1:W-:Y:S04]  /*3990*/  ATOMS.OR RZ, [UR4+0x18], R0 ;  /* 0x00001800ffff798c */ /* 0x0003e8000b000004 */
[----:B------:R1:W-:Y:S01]  /*39a0*/  STS [UR37+0x1b0], R3 ;  /* 0x0001b003ff007988 */ /* 0x0003e20008000825 */
[----:B------:R-:W-:Y:S05]  /*39b0*/  BRA `(.L_x_72) ;  /* 0x0000000000107947 */ /* 0x000fea0003800000 */
.L_x_71:
[----:B------:R-:W-:Y:S02]  /*39c0*/  MOV R0, 0xffffffff ;  /* 0xffffffff00007802 */ /* 0x000fe40000000f00 */
[----:B------:R-:W-:-:S03]  /*39d0*/  MOV R2, 0x3a00 ;  /* 0x00003a0000027802 */ /* 0x000fc60000000f00 */
[----:B------:R1:W-:Y:S04]  /*39e0*/  STS [UR37+0x1b0], R0 ;  /* 0x0001b000ff007988 */ /* 0x0003e80008000825 */
[----:B-1-3-5:R-:W-:Y:S05]  /*39f0*/  CALL.REL.NOINC `($__internal_1_$__cuda_sm10x_tcgen05_guardrail_trap_phase_invalid_during_alloc) ;  /* 0x0000005800787944 */ /* 0x02afea0003c00000 */
.L_x_72:
[----:B------:R-:W-:Y:S05]  /*3a00*/  WARPSYNC.ALL ;  /* 0x0000000000007948 */ /* 0x000fea0003800000 */
[----:B------:R-:W2:Y:S01]  /*3a10*/  S2UR UR10, SR_CgaCtaId ;  /* 0x00000000000a79c3 */ /* 0x000ea20000008800 */
[----:B------:R-:W-:Y:S01]  /*3a20*/  UMOV UR4, 0x400 ;  /* 0x0000040000047882 */ /* 0x000fe20000000000 */
[----:B------:R-:W-:-:S06]  /*3a30*/  NOP ;  /* 0x0000000000007918 */ /* 0x000fcc0000000000 */
[----:B------:R-:W-:Y:S08]  /*3a40*/  BAR.ARV 0x6, 0xa0 ;  /* 0x0182800000007b1d */ /* 0x000ff00000002000 */
[----:B------:R-:W4:Y:S01]  /*3a50*/  LDC R8, c[0x0][0x370] ;  /* 0x0000dc00ff087b82 */ /* 0x000f220000000800 */
[----:B------:R-:W-:Y:S01]  /*3a60*/  LOP3.LUT R9, R9, 0xffff, RZ, 0xc0, !PT ;  /* 0x0000ffff09097812 */ /* 0x000fe200078ec0ff */
[----:B------:R-:W-:Y:S01]  /*3a70*/  IMAD.MOV.U32 R14, RZ, RZ, 0x1 ;  /* 0x00000001ff0e7424 */ /* 0x000fe200078e00ff */
[----:B------:R-:W-:Y:S01]  /*3a80*/  CS2R R12, SRZ ;  /* 0x00000000000c7805 */ /* 0x000fe2000001ff00 */
[----:B------:R-:W-:Y:S01]  /*3a90*/  IMAD.MOV.U32 R11, RZ, RZ, RZ ;  /* 0x000000ffff0b7224 */ /* 0x000fe200078e00ff */
[----:B------:R-:W-:Y:S01]  /*3aa0*/  R2UR UR14, R9 ;  /* 0x00000000090e72ca */ /* 0x000fe200000e0000 */
[----:B------:R-:W-:Y:S01]  /*3ab0*/  UMOV UR25, URZ ;  /* 0x000000ff00197c82 */ /* 0x000fe20008000000 */
[----:B------:R-:W-:Y:S01]  /*3ac0*/  UMOV UR24, URZ ;  /* 0x000000ff00187c82 */ /* 0x000fe20008000000 */
[----:B--2---:R-:W-:Y:S01]  /*3ad0*/  ULEA UR10, UR10, UR4, 0x18 ;  /* 0x000000040a0a7291 */ /* 0x004fe2000f8ec0ff */
[----:B------:R-:W2:Y:S03]  /*3ae0*/  LDCU UR4, c[0x0][0x38c] ;  /* 0x00007180ff0477ac */ /* 0x000ea60008000800 */
[----:B------:R-:W-:-:S02]  /*3af0*/  UIADD3 UR16, UPT, UPT, UR10, 0x6400, URZ ;  /* 0x000064000a107890 */ /* 0x000fc4000fffe0ff */
[----:B------:R-:W-:-:S03]  /*3b00*/  UIADD3 UR17, UPT, UPT, UR10, 0x22400, URZ ;  /* 0x000224000a117890 */ /* 0x000fc6000fffe0ff */
[----:B-1----:R-:W1:Y:S01]  /*3b10*/  LDS R0, [UR10+0x1b0] ;  /* 0x0001b00aff007984 */ /* 0x002e620008000800 */
[----:B------:R-:W-:Y:S02]  /*3b20*/  UIADD3 UR18, UPT, UPT, UR10, 0x30400, URZ ;  /* 0x000304000a127890 */ /* 0x000fe4000fffe0ff */
[----:B------:R-:W-:Y:S02]  /*3b30*/  UIADD3 UR19, UPT, UPT, UR10, 0x33c00, URZ ;  /* 0x00033c000a137890 */ /* 0x000fe4000fffe0ff */
[----:B------:R-:W-:Y:S02]  /*3b40*/  USHF.R.U32.HI UR16, URZ, 0x4, UR16 ;  /* 0x00000004ff107899 */ /* 0x000fe40008011610 */
[----:B------:R-:W-:Y:S02]  /*3b50*/  USHF.R.U32.HI UR17, URZ, 0x4, UR17 ;  /* 0x00000004ff117899 */ /* 0x000fe40008011611 */
[----:B------:R-:W-:Y:S02]  /*3b60*/  USHF.R.U32.HI UR18, URZ, 0x4, UR18 ;  /* 0x00000004ff127899 */ /* 0x000fe40008011612 */
[----:B--2---:R-:W-:-:S02]  /*3b70*/  UIADD3 UR4, UPT, UPT, UR4, 0x7f, URZ ;  /* 0x0000007f04047890 */ /* 0x004fc4000fffe0ff */
[----:B------:R-:W-:Y:S02]  /*3b80*/  USHF.R.U32.HI UR19, URZ, 0x4, UR19 ;  /* 0x00000004ff137899 */ /* 0x000fe40008011613 */
[----:B------:R-:W-:Y:S02]  /*3b90*/  USHF.R.S32.HI UR9, URZ, 0x1f, UR4 ;  /* 0x0000001fff097899 */ /* 0x000fe40008011404 */
[----:B------:R-:W-:Y:S02]  /*3ba0*/  ULOP3.LUT UR16, UR16, 0x3fff, URZ, 0xc0, !UPT ;  /* 0x00003fff10107892 */ /* 0x000fe4000f8ec0ff */
[----:B------:R-:W-:Y:S02]  /*3bb0*/  ULEA.HI UR9, UR9, UR4, URZ, 0x7 ;  /* 0x0000000409097291 */ /* 0x000fe4000f8f38ff */
[----:B------:R-:W-:Y:S02]  /*3bc0*/  ULOP3.LUT UR17, UR17, 0x3fff, URZ, 0xc0, !UPT ;  /* 0x00003fff11117892 */ /* 0x000fe4000f8ec0ff */
[----:B------:R-:W-:-:S02]  /*3bd0*/  USHF.R.S32.HI UR9, URZ, 0x7, UR9 ;  /* 0x00000007ff097899 */ /* 0x000fc40008011409 */
[----:B------:R-:W-:Y:S02]  /*3be0*/  ULOP3.LUT UR18, UR18, 0x3fff, URZ, 0xc0, !UPT ;  /* 0x00003fff12127892 */ /* 0x000fe4000f8ec0ff */
[----:B------:R-:W-:Y:S02]  /*3bf0*/  UISETP.LT.AND UP0, UPT, UR9, 0x1, UPT ;  /* 0x000000010900788c */ /* 0x000fe4000bf01270 */
[----:B------:R-:W-:Y:S02]  /*3c00*/  ULOP3.LUT UR19, UR19, 0x3fff, URZ, 0xc0, !UPT ;  /* 0x00003fff13137892 */ /* 0x000fe4000f8ec0ff */
[----:B------:R-:W-:Y:S02]  /*3c10*/  USEL UR15, UR9, 0x1, !UP0 ;  /* 0x00000001090f7887 */ /* 0x000fe4000c000000 */
[----:B------:R-:W-:Y:S02]  /*3c20*/  ULOP3.LUT UR16, UR16, 0x10000, URZ, 0xfc, !UPT ;  /* 0x0001000010107892 */ /* 0x000fe4000f8efcff */
[----:B------:R-:W-:-:S02]  /*3c30*/  ULOP3.LUT UR17, UR17, 0x10000, URZ, 0xfc, !UPT ;  /* 0x0001000011117892 */ /* 0x000fc4000f8efcff */
[----:B------:R-:W-:Y:S02]  /*3c40*/  ULOP3.LUT UR18, UR18, 0x10000, URZ, 0xfc, !UPT ;  /* 0x0001000012127892 */ /* 0x000fe4000f8efcff */
[----:B------:R-:W-:Y:S01]  /*3c50*/  ULOP3.LUT UR19, UR19, 0x10000, URZ, 0xfc, !UPT ;  /* 0x0001000013137892 */ /* 0x000fe2000f8efcff */
[----:B-1----:R-:W-:Y:S01]  /*3c60*/  R2UR UR28, R0 ;  /* 0x00000000001c72ca */ /* 0x002fe200000e0000 */
[----:B------:R-:W-:Y:S01]  /*3c70*/  UIADD3 UR15, UPT, UPT, -UR15, URZ, URZ ;  /* 0x000000ff0f0f7290 */ /* 0x000fe2000fffe1ff */
[----:B------:R-:W1:Y:S11]  /*3c80*/  LDC R0, c[0x0][0x374] ;  /* 0x0000dd00ff007b82 */ /* 0x000e760000000800 */
[----:B------:R-:W-:Y:S01]  /*3c90*/  IMAD.U32 R2, RZ, RZ, UR28 ;  /* 0x0000001cff027e24 */ /* 0x000fe2000f8e00ff */
[----:B------:R-:W-:-:S02]  /*3ca0*/  UIADD3 UR6, UPT, UPT, UR28, 0x80, URZ ;  /* 0x000000801c067890 */ /* 0x000fc4000fffe0ff */
[----:B------:R-:W-:Y:S01]  /*3cb0*/  UIADD3 UR4, UPT, UPT, UR28, 0x84, URZ ;  /* 0x000000841c047890 */ /* 0x000fe2000fffe0ff */
[----:B------:R-:W-:Y:S01]  /*3cc0*/  VIADD R2, R2, 0x88 ;  /* 0x0000008802027836 */ /* 0x000fe20000000000 */
[----:B------:R-:W-:Y:S02]  /*3cd0*/  USHF.R.U32.HI UR27, URZ, 0x11, UR6 ;  /* 0x00000011ff1b7899 */ /* 0x000fe40008011606 */
[----:B------:R-:W-:Y:S02]  /*3ce0*/  USHF.R.U32.HI UR26, URZ, 0x11, UR4 ;  /* 0x00000011ff1a7899 */ /* 0x000fe40008011604 */
[----:B------:R-:W-:Y:S01]  /*3cf0*/  R2UR UR8, R2 ;  /* 0x00000000020872ca */ /* 0x000fe200000e0000 */
[----:B------:R-:W-:Y:S02]  /*3d00*/  ULOP3.LUT UR27, UR27, 0x6000, URZ, 0xc0, !UPT ;  /* 0x000060001b1b7892 */ /* 0x000fe4000f8ec0ff */
[----:B------:R-:W-:Y:S02]  /*3d10*/  ULOP3.LUT UR26, UR26, 0x6000, URZ, 0xc0, !UPT ;  /* 0x000060001a1a7892 */ /* 0x000fe4000f8ec0ff */
[----:B------:R-:W-:-:S02]  /*3d20*/  ULOP3.LUT UR27, UR27, 0x810, URZ, 0xfc, !UPT ;  /* 0x000008101b1b7892 */ /* 0x000fc4000f8efcff */
[----:B----4-:R-:W-:-:S12]  /*3d30*/  ULOP3.LUT UR26, UR26, 0x810, URZ, 0xfc, !UPT ;  /* 0x000008101a1a7892 */ /* 0x010fd8000f8efcff */
.L_x_83:
[C---:B------:R-:W-:Y:S02]  /*3d40*/  LEA R2, R13.reuse, UR10, 0x3 ;  /* 0x0000000a0d027c11 */ /* 0x040fe4000f8e18ff */
[----:B------:R-:W-:Y:S02]  /*3d50*/  SHF.L.U32 R3, R12, 0x1f, RZ ;  /* 0x0000001f0c037819 */ /* 0x000fe400000006ff */
[----:B------:R-:W-:Y:S02]  /*3d60*/  LEA R4, R13, UR10, 0x4 ;  /* 0x0000000a0d047c11 */ /* 0x000fe4000f8e20ff */
[----:B--2---:R-:W2:Y:S02]  /*3d70*/  SYNCS.PHASECHK.TRANS64.TRYWAIT P0, [R2+URZ+0x120], R3 ;  /* 0x00012003020075a7 */ /* 0x004ea400080011ff */
[----:B--2-4-:R-:W-:Y:S05]  /*3d80*/  @!P0 BRA `(.L_x_75) ;  /* 0x0000005000388947 */ /* 0x014fea0003800000 */
.L_x_172:
[----:B------:R-:W4:Y:S01]  /*3d90*/  LDS.128 R4, [R4+0x190] ;  /* 0x0001900004047984 */ /* 0x000f220000000c00 */
[----:B---3--:R-:W-:Y:S01]  /*3da0*/  ISETP.GE.AND P0, PT, R40, 0x1, PT ;  /* 0x000000012800780c */ /* 0x008fe20003f06270 */
[----:B--2---:R-:W-:Y:S01]  /*3db0*/  VIADD R2, R2, 0x130 ;  /* 0x0000013002027836 */ /* 0x004fe20000000000 */
[----:B------:R-:W-:Y:S01]  /*3dc0*/  @!PT LDS RZ, [RZ] ;  /* 0x00000000fffff984 */ /* 0x000fe20000000800 */
[----:B------:R-:W-:Y:S01]  /*3dd0*/  @!PT LDS RZ, [RZ] ;  /* 0x00000000fffff984 */ /* 0x000fe20000000800 */
[----:B------:R-:W-:Y:S01]  /*3de0*/  @!PT LDS RZ, [RZ] ;  /* 0x00000000fffff984 */ /* 0x000fe20000000800 */
[----:B------:R-:W-:Y:S01]  /*3df0*/  @!PT LDS RZ, [RZ] ;  /* 0x00000000fffff984 */ /* 0x000fe20000000800 */
[----:B------:R2:W-:Y:S06]  /*3e00*/  MEMBAR.ALL.CTA ;  /* 0x0000000000007992 */ /* 0x0005ec0000008000 */
[----:B--2---:R-:W2:Y:S01]  /*3e10*/  FENCE.VIEW.ASYNC.S ;  /* 0x00000000000073c6 */ /* 0x004ea20000000000 */
[----:B------:R-:W-:-:S04]  /*3e20*/  PRMT R2, RZ, 0x654, R2 ;  /* 0x00000654ff027816 */ /* 0x000fc80000000002 */
[----:B--2---:R2:W-:Y:S01]  /*3e30*/  SYNCS.ARRIVE.TRANS64.RED.A1T0 RZ, [R2+URZ], RZ ;  /* 0x000000ff02ff79a7 */ /* 0x0045e200081004ff */
[----:B----4-:R-:W-:-:S13]  /*3e40*/  LOP3.LUT P3, RZ, R6, 0x1, RZ, 0xc0, !PT ;  /* 0x0000000106ff7812 */ /* 0x010fda000786c0ff */
[----:B------:R-:W-:Y:S02]  /*3e50*/  @P3 MOV R10, R4 ;  /* 0x00000004000a3202 */ /* 0x000fe40000000f00 */
[----:B------:R-:W-:Y:S01]  /*3e60*/  @P3 LOP3.LUT R9, R5, 0xffff, RZ, 0xc0, !PT ;  /* 0x0000ffff05093812 */ /* 0x000fe200078ec0ff */
[----:B--2---:R-:W-:Y:S06]  /*3e70*/  @!P0 BRA `(.L_x_76) ;  /* 0x0000000000b88947 */ /* 0x004fec0003800000 */
[----:B------:R-:W1:Y:S01]  /*3e80*/  LDC.64 R4, c[0x0][0xf18] ;  /* 0x0003c600ff047b82 */ /* 0x000e620000000a00 */
[----:B------:R-:W-:-:S07]  /*3e90*/  ISETP.NE.AND P0, PT, R40, 0x1, PT ;  /* 0x000000012800780c */ /* 0x000fce0003f05270 */
[----:B------:R-:W2:Y:S08]  /*3ea0*/  LDC.64 R6, c[0x0][0xf10] ;  /* 0x0003c400ff067b82 */ /* 0x000eb00000000a00 */
[----:B------:R-:W3:Y:S08]  /*3eb0*/  LDC R15, c[0x0][0xf20] ;  /* 0x0003c800ff0f7b82 */ /* 0x000ef00000000800 */
[----:B------:R-:W4:Y:S01]  /*3ec0*/  LDC R16, c[0x0][0xf0c] ;  /* 0x0003c300ff107b82 */ /* 0x000f220000000800 */
[----:B-1----:R-:W-:Y:S01]  /*3ed0*/  IMAD.HI.U32 R18, R0, R5, RZ ;  /* 0x0000000500127227 */ /* 0x002fe200078e00ff */
[----:B------:R-:W-:-:S03]  /*3ee0*/  ISETP.NE.AND P1, PT, R4, 0x1, PT ;  /* 0x000000010400780c */ /* 0x000fc60003f25270 */
[----:B------:R-:W-:-:S03]  /*3ef0*/  IMAD.HI.U32 R5, R9, R5, RZ ;  /* 0x0000000509057227 */ /* 0x000fc600078e00ff */
[----:B------:R-:W1:Y:S01]  /*3f00*/  LDC.64 R2, c[0x0][0xf28] ;  /* 0x0003ca00ff027b82 */ /* 0x000e620000000a00 */
[----:B--2---:R-:W-:-:S04]  /*3f10*/  IMAD.HI.U32 R19, R8, R6, RZ ;  /* 0x0000000608137227 */ /* 0x004fc800078e00ff */
[----:B------:R-:W-:Y:S01]  /*3f20*/  IMAD.HI.U32 R20, R10, R6, RZ ;  /* 0x000000060a147227 */ /* 0x000fe200078e00ff */
[----:B------:R-:W-:Y:S02]  /*3f30*/  SHF.R.U32.HI R19, RZ, R7, R19 ;  /* 0x00000007ff137219 */ /* 0x000fe40000011613 */
[-C--:B---3--:R-:W-:Y:S02]  /*3f40*/  SHF.R.U32.HI R18, RZ, R15.reuse, R18 ;  /* 0x0000000fff127219 */ /* 0x088fe40000011612 */
[----:B------:R-:W-:Y:S02]  /*3f50*/  SHF.R.U32.HI R5, RZ, R15, R5 ;  /* 0x0000000fff057219 */ /* 0x000fe40000011605 */
[----:B------:R-:W-:Y:S02]  /*3f60*/  SEL R18, R0, R18, !P1 ;  /* 0x0000001200127207 */ /* 0x000fe40004800000 */
[----:B------:R-:W-:Y:S02]  /*3f70*/  SHF.R.U32.HI R20, RZ, R7, R20 ;  /* 0x00000007ff147219 */ /* 0x000fe40000011614 */
[----:B----4-:R-:W-:-:S02]  /*3f80*/  ISETP.NE.AND P2, PT, R16, 0x1, PT ;  /* 0x000000011000780c */ /* 0x010fc40003f45270 */
[----:B------:R-:W-:Y:S02]  /*3f90*/  SEL R5, R9, R5, !P1 ;  /* 0x0000000509057207 */ /* 0x000fe40004800000 */
[----:B------:R-:W-:Y:S02]  /*3fa0*/  SEL R19, R8, R19, !P2 ;  /* 0x0000001308137207 */ /* 0x000fe40005000000 */
[----:B------:R-:W-:Y:S01]  /*3fb0*/  SEL R20, R10, R20, !P2 ;  /* 0x000000140a147207 */ /* 0x000fe20005000000 */
[----:B-1----:R-:W-:-:S04]  /*3fc0*/  IMAD.HI.U32 R17, R18, R2, RZ ;  /* 0x0000000212117227 */ /* 0x002fc800078e00ff */
        /* <DEDUP_REMOVED lines=25> */
.L_x_76:
[----:B------:R-:W2:Y:S02]  /*4160*/  LDCU UR5, c[0x0][0xf30] ;  /* 0x0001e600ff0577ac */ /* 0x000ea40008000800 */
[----:B--2---:R-:W-:-:S09]  /*4170*/  UISETP.NE.AND UP0, UPT, UR5, 0x1, UPT ;  /* 0x000000010500788c */ /* 0x004fd2000bf05270 */
[----:B------:R-:W-:Y:S05]  /*4180*/  BRA.U UP0, `(.L_x_77) ;  /* 0x0000000100387547 */ /* 0x000fea000b800000 */
[----:B------:R-:W2:Y:S08]  /*4190*/  LDC.64 R4, c[0x0][0xf10] ;  /* 0x0003c400ff047b82 */ /* 0x000eb00000000a00 */
[----:B------:R-:W3:Y:S08]  /*41a0*/  LDC.64 R2, c[0x0][0xf18] ;  /* 0x0003c600ff027b82 */ /* 0x000ef00000000a00 */
[----:B------:R-:W4:Y:S08]  /*41b0*/  LDC R7, c[0x0][0xf0c] ;  /* 0x0003c300ff077b82 */ /* 0x000f300000000800 */
[----:B------:R-:W1:Y:S01]  /*41c0*/  LDC R6, c[0x0][0xf20] ;  /* 0x0003c800ff067b82 */ /* 0x000e620000000800 */
[----:B--2---:R-:W-:-:S05]  /*41d0*/  IMAD.HI.U32 R4, R10, R4, RZ ;  /* 0x000000040a047227 */ /* 0x004fca00078e00ff */
[----:B------:R-:W-:Y:S01]  /*41e0*/  SHF.R.U32.HI R4, RZ, R5, R4 ;  /* 0x00000005ff047219 */ /* 0x000fe20000011604 */
[----:B---3--:R-:W-:Y:S01]  /*41f0*/  IMAD.HI.U32 R3, R9, R3, RZ ;  /* 0x0000000309037227 */ /* 0x008fe200078e00ff */
[----:B------:R-:W-:Y:S02]  /*4200*/  ISETP.NE.AND P0, PT, R2, 0x1, PT ;  /* 0x000000010200780c */ /* 0x000fe40003f05270 */
[----:B----4-:R-:W-:-:S04]  /*4210*/  ISETP.NE.AND P1, PT, R7, 0x1, PT ;  /* 0x000000010700780c */ /* 0x010fc80003f25270 */
[----:B------:R-:W-:Y:S02]  /*4220*/  SEL R4, R10, R4, !P1 ;  /* 0x000000040a047207 */ /* 0x000fe40004800000 */
[----:B-1----:R-:W-:-:S04]  /*4230*/  SHF.R.U32.HI R3, RZ, R6, R3 ;  /* 0x00000006ff037219 */ /* 0x002fc80000011603 */
[----:B------:R-:W-:-:S05]  /*4240*/  SEL R3, R9, R3, !P0 ;  /* 0x0000000309037207 */ /* 0x000fca0004000000 */
[----:B------:R-:W-:-:S04]  /*4250*/  IMAD.IADD R3, R4, 0x1, -R3 ;  /* 0x0000000104037824 */ /* 0x000fc800078e0a03 */
[----:B------:R-:W-:-:S07]  /*4260*/  IMAD R9, R3, R2, R9 ;  /* 0x0000000203097224 */ /* 0x000fce00078e0209 */
.L_x_77:
[----:B------:R-:W2:Y:S01]  /*4270*/  LDCU UR5, c[0x0][0x38c] ;  /* 0x00007180ff0577ac */ /* 0x000ea20008000800 */
[----:B------:R-:W-:Y:S02]  /*4280*/  PLOP3.LUT P1, PT, PT, PT, PT, 0x80, 0x8 ;  /* 0x000000000008781c */ /* 0x000fe40003f2f070 */
[----:B------:R-:W-:Y:S01]  /*4290*/  SHF.L.U32 R2, R14, 0x1f, RZ ;  /* 0x0000001f0e027819 */ /* 0x000fe200000006ff */
[----:B------:R-:W-:Y:S02]  /*42a0*/  ULEA UR12, UR25, UR10, 0x3 ;  /* 0x0000000a190c7291 */ /* 0x000fe4000f8e18ff */
[----:B------:R-:W-:Y:S02]  /*42b0*/  ULEA UR13, UR25, UR28, 0x6 ;  /* 0x0000001c190d7291 */ /* 0x000fe4000f8e30ff */
[----:B--2---:R-:W-:-:S06]  /*42c0*/  UISETP.GE.AND UP0, UPT, UR5, 0x1, UPT ;  /* 0x000000010500788c */ /* 0x004fcc000bf06270 */
[----:B------:R-:W-:-:S05]  /*42d0*/  PLOP3.LUT P0, PT, PT, PT, UP0, 0x80, 0x8 ;  /* 0x000000000008781c */ /* 0x000fca0003f0f008 */
[----:B------:R-:W-:-:S08]  /*42e0*/  @UP0 ULEA UR5, UR24, UR10, 0x3 ;  /* 0x0000000a18050291 */ /* 0x000fd0000f8e18ff */
[----:B------:R-:W-:-:S04]  /*42f0*/  @P0 SHF.L.U32 R3, R11, 0x1f, RZ ;  /* 0x0000001f0b030819 */ /* 0x000fc800000006ff */
[----:B------:R2:W3:Y:S01]  /*4300*/  @P0 SYNCS.PHASECHK.TRANS64.TRYWAIT P1, [UR5], R3 ;  /* 0x00000003ff0005a7 */ /* 0x0004e20008021105 */
[----:B------:R-:W4:Y:S01]  /*4310*/  SYNCS.PHASECHK.TRANS64.TRYWAIT P0, [UR12+0x150], R2 ;  /* 0x00015002ff0075a7 */ /* 0x000f22000800110c */
[----:B--2---:R-:W-:-:S04]  /*4320*/  LEA.HI R3, R24, R24, RZ, 0x1 ;  /* 0x0000001818037211 */ /* 0x004fc800078f08ff */
[----:B------:R-:W-:-:S05]  /*4330*/  LOP3.LUT R3, R3, 0x7ffffffe, RZ, 0xc0, !PT ;  /* 0x7ffffffe03037812 */ /* 0x000fca00078ec0ff */
[----:B------:R-:W-:-:S05]  /*4340*/  IMAD.IADD R3, R24, 0x1, -R3 ;  /* 0x0000000118037824 */ /* 0x000fca00078e0a03 */
[----:B------:R-:W-:-:S13]  /*4350*/  R2UR UR7, R3 ;  /* 0x00000000030772ca */ /* 0x000fda00000e0000 */
[----:B------:R-:W-:Y:S01]  /*4360*/  ULEA UR7, UR7, UR8, 0x1 ;  /* 0x0000000807077291 */ /* 0x000fe2000f8e08ff */
[----:B---34-:R-:W-:Y:S11]  /*4370*/  @!P0 BRA `(.L_x_78) ;  /* 0x0000004800d08947 */ /* 0x018ff60003800000 */
.L_x_174:
[----:B------:R-:W-:Y:S01]  /*4380*/  IADD3 R13, PT, PT, R13, 0x1, RZ ;  /* 0x000000010d0d7810 */ /* 0x000fe20007ffe0ff */
[----:B------:R-:W-:Y:S06]  /*4390*/  BRA.U !UP0, `(.L_x_79) ;  /* 0x0000000108f87547 */ /* 0x000fec000b800000 */
[----:B------:R-:W-:Y:S02]  /*43a0*/  UIADD3 UR5, UPT, UPT, UR7, 0x4, URZ ;  /* 0x0000000407057890 */ /* 0x000fe4000fffe0ff */
[----:B------:R-:W-:Y:S02]  /*43b0*/  USHF.R.U32.HI UR32, URZ, 0x1a, UR7 ;  /* 0x0000001aff207899 */ /* 0x000fe40008011607 */
[----:B------:R-:W-:Y:S02]  /*43c0*/  USHF.R.U32.HI UR30, URZ, 0x1a, UR5 ;  /* 0x0000001aff1e7899 */ /* 0x000fe40008011605 */
[----:B------:R-:W-:Y:S02]  /*43d0*/  ULOP3.LUT UR32, UR32, 0x30, URZ, 0xc0, !UPT ;  /* 0x0000003020207892 */ /* 0x000fe4000f8ec0ff */
[----:B------:R-:W-:Y:S02]  /*43e0*/  ULOP3.LUT UR30, UR30, 0x30, URZ, 0xc0, !UPT ;  /* 0x000000301e1e7892 */ /* 0x000fe4000f8ec0ff */
[----:B------:R-:W-:-:S02]  /*43f0*/  ULOP3.LUT UR32, UR32, 0x480, URZ, 0xfc, !UPT ;  /* 0x0000048020207892 */ /* 0x000fc4000f8efcff */
[----:B------:R-:W-:Y:S02]  /*4400*/  ULOP3.LUT UR30, UR30, 0x480, URZ, 0xfc, !UPT ;  /* 0x000004801e1e7892 */ /* 0x000fe4000f8efcff */
[----:B------:R-:W-:Y:S02]  /*4410*/  UPRMT UR33, UR32, 0x5410, UR27 ;  /* 0x0000541020217896 */ /* 0x000fe4000800001b */
[----:B------:R-:W-:Y:S01]  /*4420*/  UPRMT UR31, UR30, 0x5410, UR26 ;  /* 0x000054101e1f7896 */ /* 0x000fe2000800001a */
[----:B------:R-:W-:Y:S01]  /*4430*/  UMOV UR23, URZ ;  /* 0x000000ff00177c82 */ /* 0x000fe20008000000 */
[----:B------:R-:W-:Y:S01]  /*4440*/  UMOV UR22, UR15 ;  /* 0x0000000f00167c82 */ /* 0x000fe20008000000 */
[----:B------:R-:W-:Y:S01]  /*4450*/  UMOV UR21, UR9 ;  /* 0x0000000900157c82 */ /* 0x000fe20008000000 */
[----:B------:R-:W-:Y:S01]  /*4460*/  UMOV UR20, UR24 ;  /* 0x0000001800147c82 */ /* 0x000fe20008000000 */
[----:B------:R-:W-:Y:S01]  /*4470*/  UMOV UR32, URZ ;  /* 0x000000ff00207c82 */ /* 0x000fe20008000000 */
[----:B------:R-:W-:-:S06]  /*4480*/  UMOV UR30, URZ ;  /* 0x000000ff001e7c82 */ /* 0x000fcc0008000000 */
.L_x_82:
[----:B------:R-:W-:Y:S02]  /*4490*/  UIADD3 UR22, UPT, UPT, UR22, 0x1, URZ ;  /* 0x0000000116167890 */ /* 0x000fe4000fffe0ff */
[----:B---3--:R-:W-:Y:S02]  /*44a0*/  ULEA UR11, UR20, UR10, 0x3 ;  /* 0x0000000a140b7291 */ /* 0x008fe4000f8e18ff */
[----:B------:R-:W-:Y:S01]  /*44b0*/  UISETP.NE.AND UP0, UPT, UR22, URZ, UPT ;  /* 0x000000ff1600728c */ /* 0x000fe2000bf05270 */
[----:B----4-:R-:W-:Y:S10]  /*44c0*/  @P1 BRA `(.L_x_80) ;  /* 0x00000000000c1947 */ /* 0x010ff40003800000 */
[----:B--2---:R-:W-:Y:S04]  /*44d0*/  SHF.L.U32 R3, R11, 0x1f, RZ ;  /* 0x0000001f0b037819 */ /* 0x004fe800000006ff */
[----:B------:R-:W2:Y:S02]  /*44e0*/  SYNCS.PHASECHK.TRANS64.TRYWAIT P0, [UR11], R3 ;  /* 0x00000003ff0075a7 */ /* 0x000ea4000800110b */
[----:B--2---:R-:W-:Y:S05]  /*44f0*/  @!P0 BRA `(.L_x_81) ;  /* 0x0000004800888947 */ /* 0x004fea0003800000 */
.L_x_80:
[----:B------:R-:W-:Y:S01]  /*4500*/  UISETP.NE.AND UP1, UPT, UR21, 0x1, UPT ;  /* 0x000000011500788c */ /* 0x000fe2000bf25270 */
[----:B------:R-:W-:Y:S01]  /*4510*/  PLOP3.LUT P1, PT, PT, PT, PT, 0x80, 0x8 ;  /* 0x000000000008781c */ /* 0x000fe20003f2f070 */
[----:B------:R-:W-:Y:S02]  /*4520*/  UIADD3 UR24, UPT, UPT, UR20, 0x1, URZ ;  /* 0x0000000114187890 */ /* 0x000fe4000fffe0ff */
[----:B------:R-:W-:Y:S02]  /*4530*/  ULEA UR38, UR20, UR18, 0x6 ;  /* 0x0000001214267291 */ /* 0x000fe4000f8e30ff */
[----:B------:R-:W-:Y:S01]  /*4540*/  UISETP.NE.AND UP2, UPT, UR24, 0xe, UPT ;  /* 0x0000000e1800788c */ /* 0x000fe2000bf45270 */
[----:B------:R-:W-:Y:S01]  /*4550*/  PLOP3.LUT P0, PT, PT, PT, UP1, 0x80, 0x8 ;  /* 0x000000000008781c */ /* 0x000fe20003f0f018 */
[----:B------:R-:W-:Y:S02]  /*4560*/  ULEA UR36, UR20, UR19, 0x6 ;  /* 0x0000001314247291 */ /* 0x000fe4000f8e30ff */
[----:B------:R-:W-:Y:S02]  /*4570*/  USEL UR34, URZ, 0x1, UP2 ;  /* 0x00000001ff227887 */ /* 0x000fe40009000000 */
[----:B------:R-:W-:Y:S02]  /*4580*/  USEL UR24, UR24, URZ, UP2 ;  /* 0x000000ff18187287 */ /* 0x000fe40009000000 */
[----:B------:R-:W-:Y:S02]  /*4590*/  ULEA UR40, UR20, UR16, 0x9 ;  /* 0x0000001014287291 */ /* 0x000fe4000f8e48ff */
[----:B------:R-:W-:Y:S01]  /*45a0*/  @UP1 ULEA UR29, UR24, UR10, 0x3 ;  /* 0x0000000a181d1291 */ /* 0x000fe2000f8e18ff */
[----:B------:R-:W-:Y:S01]  /*45b0*/  LOP3.LUT R11, R11, UR34, RZ, 0x3c, !PT ;  /* 0x000000220b0b7c12 */ /* 0x000fe2000f8e3cff */
[----:B------:R-:W-:Y:S02]  /*45c0*/  ULEA UR34, UR20, UR17, 0x8 ;  /* 0x0000001114227291 */ /* 0x000fe4000f8e40ff */
[----:B------:R-:W-:Y:S01]  /*45d0*/  UIADD3 UR48, UPT, UPT, UR38, 0x20, URZ ;  /* 0x0000002026307890 */ /* 0x000fe2000fffe0ff */
[----:B--2---:R-:W-:Y:S01]  /*45e0*/  @P0 SHF.L.U32 R2, R11, 0x1f, RZ ;  /* 0x0000001f0b020819 */ /* 0x004fe200000006ff */
[----:B------:R-:W-:Y:S02]  /*45f0*/  UISETP.NE.U32.AND UP1, UPT, UR23, URZ, UPT ;  /* 0x000000ff1700728c */ /* 0x000fe4000bf25070 */
[----:B------:R-:W-:Y:S01]  /*4600*/  UIADD3 UR46, UPT, UPT, UR36, 0x20, URZ ;  /* 0x00000020242e7890 */ /* 0x000fe2000fffe0ff */
[----:B------:R3:W4:Y:S01]  /*4610*/  @P0 SYNCS.PHASECHK.TRANS64.TRYWAIT P1, [UR29], R2 ;  /* 0x00000002ff0005a7 */ /* 0x000722000802111d */
[----:B------:R-:W-:Y:S02]  /*4620*/  UIADD3 UR44, UPT, UPT, UR34, 0x2, URZ ;  /* 0x00000002222c7890 */ /* 0x000fe4000fffe0ff */
[----:B------:R-:W-:Y:S02]  /*4630*/  UIADD3 UR42, UPT, UPT, UR40, 0x2, URZ ;  /* 0x00000002282a7890 */ /* 0x000fe4000fffe0ff */
[----:B------:R-:W-:Y:S02]  /*4640*/  UIADD3 UR11, UPT, UPT, UR11, 0x70, URZ ;  /* 0x000000700b0b7890 */ /* 0x000fe4000fffe0ff */
[----:B------:R-:W-:Y:S01]  /*4650*/  UIADD3 UR21, UPT, UPT, UR21, -0x1, URZ ;  /* 0xffffffff15157890 */ /* 0x000fe2000fffe0ff */
[----:B------:R-:W-:Y:S01]  /*4660*/  UMOV UR39, 0x4008 ;  /* 0x0000400800277882 */ /* 0x000fe20000000000 */
[----:B------:R-:W-:Y:S01]  /*4670*/  UMOV UR49, 0x4008 ;  /* 0x0000400800317882 */ /* 0x000fe20000000000 */
[----:B------:R3:W-:Y:S01]  /*4680*/  UTCCP.T.S.4x32dp128bit tmem[UR28+0x80], gdesc[UR38] ;  /* 0x000080261c0079e7 */ /* 0x0007e20009100000 */
[----:B------:R3:W-:Y:S01]  /*4690*/  UTCCP.T.S.4x32dp128bit tmem[UR28+0x84], gdesc[UR48] ;  /* 0x000084301c0079e7 */ /* 0x0007e20009100000 */
[----:B------:R-:W-:Y:S01]  /*46a0*/  UMOV UR37, 0x4008 ;  /* 0x0000400800257882 */ /* 0x000fe20000000000 */
[----:B------:R-:W-:Y:S01]  /*46b0*/  UMOV UR47, 0x4008 ;  /* 0x00004008002f7882 */ /* 0x000fe20000000000 */
[----:B------:R3:W-:Y:S01]  /*46c0*/  UTCCP.T.S.4x32dp128bit tmem[UR28+0x88], gdesc[UR36] ;  /* 0x000088241c0079e7 */ /* 0x0007e20009100000 */
[----:B------:R3:W-:Y:S01]  /*46d0*/  UTCCP.T.S.4x32dp128bit tmem[UR28+0x8c], gdesc[UR46] ;  /* 0x00008c2e1c0079e7 */ /* 0x0007e20009100000 */
[----:B------:R-:W-:Y:S01]  /*46e0*/  UMOV UR35, 0x80004020 ;  /* 0x8000402000237882 */ /* 0x000fe20000000000 */
[----:B------:R-:W-:Y:S01]  /*46f0*/  UMOV UR41, 0x80004020 ;  /* 0x8000402000297882 */ /* 0x000fe20000000000 */
[----:B------:R-:W-:Y:S01]  /*4700*/  UMOV UR45, 0x80004020 ;  /* 0x80004020002d7882 */ /* 0x000fe20000000000 */
[----:B------:R3:W-:Y:S01]  /*4710*/  UTCOMMA.4X gdesc[UR40], gdesc[UR34], tmem[UR13], tmem[UR32], idesc[UR33], tmem[UR6], UP1 ;  /* 0x80062022280075ea */ /* 0x0007e2000880000d */
[----:B------:R-:W-:Y:S01]  /*4720*/  UMOV UR43, 0x80004020 ;  /* 0x80004020002b7882 */ /* 0x000fe20000000000 */
[----:B------:R-:W-:Y:S01]  /*4730*/  UMOV UR23, 0x1 ;  /* 0x0000000100177882 */ /* 0x000fe20000000000 */
[----:B------:R3:W-:Y:S01]  /*4740*/  UTCOMMA.4X gdesc[UR42], gdesc[UR44], tmem[UR13], tmem[UR30], idesc[UR31], tmem[UR4], UPT ;  /* 0x80041e2c2a0075ea */ /* 0x0007e2000b80000d */
[----:B------:R3:W-:Y:S01]  /*4750*/  UTCBAR.MULTICAST [UR11], URZ, UR14 ;  /* 0x000000ff0b0073e9 */ /* 0x0007e2000800080e */
[----:B------:R-:W-:Y:S01]  /*4760*/  UMOV UR20, UR24 ;  /* 0x0000001800147c82 */ /* 0x000fe20008000000 */
[----:B------:R-:W-:Y:S05]  /*4770*/  BRA.U UP0, `(.L_x_82) ;  /* 0xfffffffd00447547 */ /* 0x000fea000b83ffff */
.L_x_79:
[----:B------:R-:W-:Y:S01]  /*4780*/  UIADD3 UR25, UPT, UPT, UR25, 0x1, URZ ;  /* 0x0000000119197890 */ /* 0x000fe2000fffe0ff */
[----:B------:R-:W-:Y:S01]  /*4790*/  ISETP.NE.AND P0, PT, R13, 0x2, PT ;  /* 0x000000020d00780c */ /* 0x000fe20003f05270 */
[----:B------:R-:W-:Y:S01]  /*47a0*/  UIADD3 UR12, UPT, UPT, UR12, 0x140, URZ ;  /* 0x000001400c0c7890 */ /* 0x000fe2000fffe0ff */
[----:B------:R-:W-:Y:S01]  /*47b0*/  IMAD.IADD R24, R9, 0x1, R86 ;  /* 0x0000000109187824 */ /* 0x000fe200078e0256 */
[----:B------:R-:W-:Y:S01]  /*47c0*/  UISETP.NE.AND UP0, UPT, UR25, 0x2, UPT ;  /* 0x000000021900788c */ /* 0x000fe2000bf05270 */
[----:B--23--:R-:W-:Y:S02]  /*47d0*/  SEL R2, RZ, 0x1, P0 ;  /* 0x00000001ff027807 */ /* 0x00cfe40000000000 */
[----:B------:R-:W-:Y:S01]  /*47e0*/  SEL R13, R13, RZ, P0 ;  /* 0x000000ff0d0d7207 */ /* 0x000fe20000000000 */
[----:B------:R-:W-:Y:S01]  /*47f0*/  USEL UR5, URZ, 0x1, UP0 ;  /* 0x00000001ff057887 */ /* 0x000fe20008000000 */
[----:B------:R-:W-:Y:S01]  /*4800*/  LOP3.LUT R12, R12, R2, RZ, 0x3c, !PT ;  /* 0x000000020c0c7212 */ /* 0x000fe200078e3cff */
[----:B------:R-:W-:Y:S01]  /*4810*/  USEL UR25, UR25, URZ, UP0 ;  /* 0x000000ff19197287 */ /* 0x000fe20008000000 */
[----:B------:R2:W-:Y:S03]  /*4820*/  UTCBAR [UR12], URZ ;  /* 0x000000ff0c0073e9 */ /* 0x0005e600080000ff */
[----:B------:R-:W-:Y:S01]  /*4830*/  LOP3.LUT R14, R14, UR5, RZ, 0x3c, !PT ;  /* 0x000000050e0e7c12 */ /* 0x000fe2000f8e3cff */
[----:B------:R-:W-:Y:S07]  /*4840*/  @P3 BRA `(.L_x_83) ;  /* 0xfffffff4003c3947 */ /* 0x000fee000383ffff */
[----:B------:R-:W3:Y:S01]  /*4850*/  S2UR UR4, SR_CgaCtaId ;  /* 0x00000000000479c3 */ /* 0x000ee20000008800 */
[----:B------:R-:W-:Y:S01]  /*4860*/  ELECT P0, URZ, PT ;  /* 0x0000000000ff782f */ /* 0x000fe20003800000 */
[----:B-1----:R-:W-:Y:S01]  /*4870*/  IMAD.MOV.U32 R0, RZ, RZ, 0x1 ;  /* 0x00000001ff007424 */ /* 0x002fe200078e00ff */
[----:B------:R-:W-:Y:S01]  /*4880*/  UIADD3 UR10, UPT, UPT, UR10, 0x150, URZ ;  /* 0x000001500a0a7890 */ /* 0x000fe2000fffe0ff */
[----:B------:R-:W-:Y:S01]  /*4890*/  SHF.L.U32 R2, R14, 0x1f, RZ ;  /* 0x0000001f0e027819 */ /* 0x000fe200000006ff */
[----:B------:R-:W-:-:S03]  /*48a0*/  UMOV UR5, 0x40 ;  /* 0x0000004000057882 */ /* 0x000fc60000000000 */
[----:B------:R-:W-:Y:S01]  /*48b0*/  UVIRTCOUNT.DEALLOC.SMPOOL 0x80 ;  /* 0x000000800000784c */ /* 0x000fe20000000000 */
[----:B---3--:R-:W-:Y:S02]  /*48c0*/  ULEA UR4, UR4, UR5, 0x18 ;  /* 0x0000000504047291 */ /* 0x008fe4000f8ec0ff */
[----:B------:R-:W-:-:S07]  /*48d0*/  ULEA UR5, UR25, UR10, 0x3 ;  /* 0x0000000a19057291 */ /* 0x000fce000f8e18ff */
[----:B------:R1:W-:Y:S02]  /*48e0*/  @P0 STS.U8 [UR4+0x1c], R0 ;  /* 0x00001c00ff000988 */ /* 0x0003e40008000004 */
[----:B------:R-:W3:Y:S02]  /*48f0*/  SYNCS.PHASECHK.TRANS64.TRYWAIT P0, [UR5], R2 ;  /* 0x00000002ff0075a7 */ /* 0x000ee40008001105 */
[----:B-1-3--:R-:W-:Y:S05]  /*4900*/  @!P0 BRA `(.L_x_84) ;  /* 0x00000044009c8947 */ /* 0x00afea0003800000 */
.L_x_177:
        /* <DEDUP_REMOVED lines=9> */
.L_x_179:
[----:B------:R-:W-:Y:S01]  /*49a0*/  NOP ;  /* 0x0000000000007918 */ /* 0x000fe20000000000 */
[----:B-1----:R-:W1:Y:S01]  /*49b0*/  LDS R0, [UR4+0x14] ;  /* 0x00001404ff007984 */ /* 0x002e620008000800 */
[----:B------:R-:W-:Y:S01]  /*49c0*/  ULOP3.LUT UR6, UR28, 0xffff, URZ, 0xc0, !UPT ;  /* 0x0000ffff1c067892 */ /* 0x000fe2000f8ec0ff */
[----:B------:R-:W-:Y:S01]  /*49d0*/  UMOV UR8, 0xffff ;  /* 0x0000ffff00087882 */ /* 0x000fe20000000000 */
[----:B------:R-:W-:Y:S02]  /*49e0*/  UMOV UR5, 0x1 ;  /* 0x0000000100057882 */ /* 0x000fe40000000000 */
[----:B------:R-:W-:-:S04]  /*49f0*/  USHF.R.U32.HI UR6, URZ, 0x5, UR6 ;  /* 0x00000005ff067899 */ /* 0x000fc80008011606 */
[----:B------:R-:W-:Y:S02]  /*4a00*/  USHF.L.U32 UR8, UR8, UR6, URZ ;  /* 0x0000000608087299 */ /* 0x000fe400080006ff */
[----:B------:R-:W-:-:S04]  /*4a10*/  USHF.L.U32 UR5, UR5, UR6, URZ ;  /* 0x0000000605057299 */ /* 0x000fc800080006ff */
[----:B-1----:R-:W-:-:S04]  /*4a20*/  LOP3.LUT R0, R0, UR8, RZ, 0xc0, !PT ;  /* 0x0000000800007c12 */ /* 0x002fc8000f8ec0ff */
[----:B------:R-:W-:-:S13]  /*4a30*/  ISETP.NE.AND P0, PT, R0, UR8, PT ;  /* 0x0000000800007c0c */ /* 0x000fda000bf05270 */
[----:B------:R-:W-:Y:S05]  /*4a40*/  @P0 BRA `(.L_x_86) ;  /* 0x0000000000580947 */ /* 0x000fea0003800000 */
[----:B------:R-:W1:Y:S02]  /*4a50*/  LDS R0, [UR4+0x18] ;  /* 0x00001804ff007984 */ /* 0x000e640008000800 */
[----:B-1----:R-:W-:-:S04]  /*4a60*/  LOP3.LUT R0, R0, UR5, RZ, 0xc0, !PT ;  /* 0x0000000500007c12 */ /* 0x002fc8000f8ec0ff */
[----:B------:R-:W-:-:S13]  /*4a70*/  ISETP.NE.AND P0, PT, R0, UR5, PT ;  /* 0x0000000500007c0c */ /* 0x000fda000bf05270 */
[----:B------:R-:W-:Y:S05]  /*4a80*/  @P0 BRA `(.L_x_87) ;  /* 0x00000000003c0947 */ /* 0x000fea0003800000 */
[----:B------:R-:W1:Y:S01]  /*4a90*/  S2R R2, SR_LANEID ;  /* 0x0000000000027919 */ /* 0x000e620000000000 */
[----:B------:R-:W-:Y:S01]  /*4aa0*/  ULOP3.LUT UR8, URZ, UR8, URZ, 0x33, !UPT ;  /* 0x00000008ff087292 */ /* 0x000fe2000f8e33ff */
[----:B------:R-:W-:Y:S02]  /*4ab0*/  VOTEU.ANY UR7, UPT, PT ;  /* 0x0000000000077886 */ /* 0x000fe400038e0100 */
[----:B------:R-:W-:-:S03]  /*4ac0*/  UFLO.U32 UR7, UR7 ;  /* 0x00000007000772bd */ /* 0x000fc600080e0000 */
[----:B------:R-:W-:-:S04]  /*4ad0*/  IMAD.U32 R0, RZ, RZ, UR8 ;  /* 0x00000008ff007e24 */ /* 0x000fc8000f8e00ff */
[----:B------:R3:W2:Y:S02]  /*4ae0*/  REDUX UR6, R0 ;  /* 0x00000000000673c4 */ /* 0x0006a40000000000 */
[----:B------:R1:W-:Y:S02]  /*4af0*/  UTCATOMSWS.AND URZ, UR8 ;  /* 0x0000000800ff79e3 */ /* 0x0003e40008000000 */
[----:B-1----:R-:W-:Y:S02]  /*4b00*/  ISETP.EQ.U32.AND P0, PT, R2, UR7, PT ;  /* 0x0000000702007c0c */ /* 0x002fe4000bf02070 */
[----:B---3--:R-:W-:Y:S02]  /*4b10*/  LOP3.LUT R0, RZ, UR5, RZ, 0x33, !PT ;  /* 0x00000005ff007c12 */ /* 0x008fe4000f8e33ff */
[----:B--2---:R-:W-:Y:S02]  /*4b20*/  MOV R2, UR6 ;  /* 0x0000000600027c02 */ /* 0x004fe40008000f00 */
[----:B------:R-:W1:Y:S07]  /*4b30*/  REDUX UR5, R0 ;  /* 0x00000000000573c4 */ /* 0x000e6e0000000000 */
[----:B------:R2:W-:Y:S01]  /*4b40*/  @P0 ATOMS.AND RZ, [UR4+0x14], R2 ;  /* 0x00001402ffff098c */ /* 0x0005e2000a800004 */
[----:B-1----:R-:W-:-:S05]  /*4b50*/  IMAD.U32 R0, RZ, RZ, UR5 ;  /* 0x00000005ff007e24 */ /* 0x002fca000f8e00ff */
[----:B------:R2:W-:Y:S01]  /*4b60*/  @P0 ATOMS.AND RZ, [UR4+0x18], R0 ;  /* 0x00001800ffff098c */ /* 0x0005e2000a800004 */
[----:B------:R-:W-:Y:S05]  /*4b70*/  BRA `(.L_x_88) ;  /* 0x0000000000147947 */ /* 0x000fea0003800000 */
.L_x_87:
[----:B------:R-:W-:Y:S02]  /*4b80*/  MOV R2, 0x4ba0 ;  /* 0x00004ba000027802 */ /* 0x000fe40000000f00 */
[----:B--2-45:R-:W-:Y:S05]  /*4b90*/  CALL.REL.NOINC `($__internal_0_$__cuda_sm10x_tcgen05_guardrail_trap_col_being_dealloced_not_returned_by_alloc) ;  /* 0x0000004800047944 */ /* 0x034fea0003c00000 */
[----:B------:R-:W-:Y:S05]  /*4ba0*/  BRA `(.L_x_88) ;  /* 0x0000000000087947 */ /* 0x000fea0003800000 */
.L_x_86:
[----:B------:R-:W-:Y:S02]  /*4bb0*/  MOV R2, 0x4bd0 ;  /* 0x00004bd000027802 */ /* 0x000fe40000000f00 */
[----:B--2-45:R-:W-:Y:S05]  /*4bc0*/  CALL.REL.NOINC `($__internal_2_$__cuda_sm10x_tcgen05_guardrail_trap_unallocated_columns_being_dealloced) ;  /* 0x0000004800107944 */ /* 0x034fea0003c00000 */
.L_x_88:
[----:B------:R-:W-:Y:S01]  /*4bd0*/  NOP ;  /* 0x0000000000007918 */ /* 0x000fe20000000000 */
[----:B------:R-:W-:Y:S05]  /*4be0*/  EXIT ;  /* 0x000000000000794d */ /* 0x000fea0003800000 */
.L_x_70:
[----:B------:R-:W-:-:S09]  /*4bf0*/  UISETP.NE.OR UP4, UPT, UR8, 0x3, !UP4 ;  /* 0x000000030800788c */ /* 0x000fd2000e785670 */
[----:B------:R-:W-:Y:S05]  /*4c00*/  BRA.U UP4, `(.L_x_89) ;  /* 0x0000000d049c7547 */ /* 0x000fea000b800000 */
[----:B------:R-:W1:Y:S01]  /*4c10*/  LDC R0, c[0x0][0xf30] ;  /* 0x0003cc00ff007b82 */ /* 0x000e620000000800 */
[----:B------:R-:W-:Y:S01]  /*4c20*/  IMAD.MOV.U32 R34, RZ, RZ, 0x1 ;  /* 0x00000001ff227424 */ /* 0x000fe200078e00ff */
[----:B------:R-:W-:Y:S01]  /*4c30*/  CS2R R30, SRZ ;  /* 0x00000000001e7805 */ /* 0x000fe2000001ff00 */
[----:B------:R-:W-:Y:S01]  /*4c40*/  IMAD.MOV.U32 R28, RZ, RZ, 0x2000 ;  /* 0x00002000ff1c7424 */ /* 0x000fe200078e00ff */
[----:B------:R-:W-:Y:S01]  /*4c50*/  UMOV UR4, 0x400 ;  /* 0x0000040000047882 */ /* 0x000fe20000000000 */
[----:B------:R-:W-:Y:S02]  /*4c60*/  UPLOP3.LUT UP0, UPT, UPT, UPT, UPT, 0x40, 0x4 ;  /* 0x000000000004789c */ /* 0x000fe40003f0e870 */
[----:B------:R-:W-:Y:S01]  /*4c70*/  ULEA UR4, UR37, UR4, 0x18 ;  /* 0x0000000425047291 */ /* 0x000fe2000f8ec0ff */
[----:B------:R-:W2:Y:S01]  /*4c80*/  LDC R27, c[0x0][0x370] ;  /* 0x0000dc00ff1b7b82 */ /* 0x000ea20000000800 */
[----:B------:R-:W-:-:S07]  /*4c90*/  UMOV UR8, URZ ;  /* 0x000000ff00087c82 */ /* 0x000fce0008000000 */
[----:B------:R-:W4:Y:S08]  /*4ca0*/  LDC R3, c[0x0][0xf0c] ;  /* 0x0003c300ff037b82 */ /* 0x000f300000000800 */
[----:B------:R-:W2:Y:S01]  /*4cb0*/  LDC R25, c[0x0][0xf20] ;  /* 0x0003c800ff197b82 */ /* 0x000ea20000000800 */
[----:B-1----:R-:W-:-:S07]  /*4cc0*/  ISETP.NE.AND P1, PT, R0, 0x1, PT ;  /* 0x000000010000780c */ /* 0x002fce0003f25270 */
[----:B------:R-:W1:Y:S08]  /*4cd0*/  LDC.64 R32, c[0x0][0x348] ;  /* 0x0000d200ff207b82 */ /* 0x000e700000000a00 */
[----:B------:R-:W1:Y:S08]  /*4ce0*/  LDC.64 R18, c[0x0][0xf10] ;  /* 0x0003c400ff127b82 */ /* 0x000e700000000a00 */
[----:B------:R-:W1:Y:S08]  /*4cf0*/  LDC.64 R6, c[0x0][0xf18] ;  /* 0x0003c600ff067b82 */ /* 0x000e700000000a00 */
[----:B------:R-:W1:Y:S08]  /*4d00*/  LDC.64 R14, c[0x0][0xc88] ;  /* 0x00032200ff0e7b82 */ /* 0x000e700000000a00 */
[----:B------:R-:W1:Y:S08]  /*4d10*/  LDC.64 R4, c[0x0][0xf28] ;  /* 0x0003ca00ff047b82 */ /* 0x000e700000000a00 */
[----:B------:R-:W1:Y:S08]  /*4d20*/  LDC.64 R16, c[0x0][0xc90] ;  /* 0x00032400ff107b82 */ /* 0x000e700000000a00 */
[----:B--2-4-:R-:W1:Y:S02]  /*4d30*/  LDC R26, c[0x0][0x374] ;  /* 0x0000dd00ff1a7b82 */ /* 0x014e640000000800 */
.L_x_98:
[C---:B------:R-:W-:Y:S02]  /*4d40*/  LEA R0, R31.reuse, UR4, 0x3 ;  /* 0x000000041f007c11 */ /* 0x040fe4000f8e18ff */
[----:B------:R-:W-:Y:S02]  /*4d50*/  SHF.L.U32 R2, R30, 0x1f, RZ ;  /* 0x0000001f1e027819 */ /* 0x000fe400000006ff */
[----:B------:R-:W-:Y:S02]  /*4d60*/  LEA R20, R31, UR4, 0x4 ;  /* 0x000000041f147c11 */ /* 0x000fe4000f8e20ff */
[----:B--2---:R-:W2:Y:S02]  /*4d70*/  SYNCS.PHASECHK.TRANS64.TRYWAIT P0, [R0+URZ+0x120], R2 ;  /* 0x00012002000075a7 */ /* 0x004ea400080011ff */
[----:B--2---:R-:W-:Y:S05]  /*4d80*/  @!P0 BRA `(.L_x_90) ;  /* 0x0000004000ac8947 */ /* 0x004fea0003800000 */
.L_x_180:
[----:B---3--:R-:W-:Y:S01]  /*4d90*/  ISETP.GE.AND P0, PT, R40, 0x1, PT ;  /* 0x000000012800780c */ /* 0x008fe20003f06270 */
[----:B------:R-:W3:Y:S01]  /*4da0*/  LDS.128 R20, [R20+0x190] ;  /* 0x0001900014147984 */ /* 0x000ee20000000c00 */
[----:B--2---:R-:W-:Y:S01]  /*4db0*/  VIADD R0, R0, 0x130 ;  /* 0x0000013000007836 */ /* 0x004fe20000000000 */
[----:B------:R-:W-:Y:S01]  /*4dc0*/  @!PT LDS RZ, [RZ] ;  /* 0x00000000fffff984 */ /* 0x000fe20000000800 */
[----:B------:R-:W-:Y:S01]  /*4dd0*/  @!PT LDS RZ, [RZ] ;  /* 0x00000000fffff984 */ /* 0x000fe20000000800 */
[----:B------:R-:W-:Y:S01]  /*4de0*/  @!PT LDS RZ, [RZ] ;  /* 0x00000000fffff984 */ /* 0x000fe20000000800 */
[----:B------:R-:W-:Y:S01]  /*4df0*/  @!PT LDS RZ, [RZ] ;  /* 0x00000000fffff984 */ /* 0x000fe20000000800 */
[----:B------:R2:W-:Y:S06]  /*4e00*/  MEMBAR.ALL.CTA ;  /* 0x0000000000007992 */ /* 0x0005ec0000008000 */
[----:B--2---:R-:W2:Y:S01]  /*4e10*/  FENCE.VIEW.ASYNC.S ;  /* 0x00000000000073c6 */ /* 0x004ea20000000000 */
[----:B------:R-:W-:Y:S04]  /*4e20*/  PRMT R0, RZ, 0x654, R0 ;  /* 0x00000654ff007816 */ /* 0x000fe80000000000 */
[----:B--2---:R2:W-:Y:S01]  /*4e30*/  SYNCS.ARRIVE.TRANS64.RED.A1T0 RZ, [R0+URZ], RZ ;  /* 0x000000ff00ff79a7 */ /* 0x0045e200081004ff */
[----:B---3--:R-:W-:Y:S11]  /*4e40*/  LOP3.LUT P3, RZ, R22, 0x1, RZ, 0xc0, !PT ;  /* 0x0000000116ff7812 */ /* 0x008ff6000786c0ff */
[----:B------:R-:W-:Y:S02]  /*4e50*/  @!UPT UIADD3 URZ, UPT, UPT, URZ, URZ, URZ ;  /* 0x000000fffffff290 */ /* 0x000fe4000fffe0ff */
[----:B------:R-:W-:Y:S02]  /*4e60*/  @P3 MOV R11, R20 ;  /* 0x00000014000b3202 */ /* 0x000fe40000000f00 */
[----:B------:R-:W-:Y:S01]  /*4e70*/  @P3 LOP3.LUT R10, R21, 0xffff, RZ, 0xc0, !PT ;  /* 0x0000ffff150a3812 */ /* 0x000fe200078ec0ff */
[----:B--2---:R-:W-:Y:S06]  /*4e80*/  @!P0 BRA `(.L_x_91) ;  /* 0x0000000000a48947 */ /* 0x004fec0003800000 */
[----:B-1----:R-:W-:Y:S01]  /*4e90*/  IMAD.HI.U32 R0, R26, R7, RZ ;  /* 0x000000071a007227 */ /* 0x002fe200078e00ff */
[----:B------:R-:W-:Y:S02]  /*4ea0*/  ISETP.NE.AND P0, PT, R6, 0x1, PT ;  /* 0x000000010600780c */ /* 0x000fe40003f05270 */
[----:B------:R-:W-:Y:S01]  /*4eb0*/  ISETP.NE.AND P2, PT, R40, 0x1, PT ;  /* 0x000000012800780c */ /* 0x000fe20003f45270 */
[----:B------:R-:W-:Y:S01]  /*4ec0*/  IMAD.HI.U32 R9, R27, R18, RZ ;  /* 0x000000121b097227 */ /* 0x000fe200078e00ff */
[----:B------:R-:W-:Y:S02]  /*4ed0*/  SHF.R.U32.HI R0, RZ, R25, R0 ;  /* 0x00000019ff007219 */ /* 0x000fe40000011600 */
[----:B------:R-:W-:Y:S01]  /*4ee0*/  ISETP.NE.AND P4, PT, R3, 0x1, PT ;  /* 0x000000010300780c */ /* 0x000fe20003f85270 */
[----:B------:R-:W-:Y:S01]  /*4ef0*/  IMAD.HI.U32 R13, R10, R7, RZ ;  /* 0x000000070a0d7227 */ /* 0x000fe200078e00ff */
[----:B------:R-:W-:Y:S02]  /*4f00*/  SHF.R.U32.HI R9, RZ, R19, R9 ;  /* 0x00000013ff097219 */ /* 0x000fe40000011609 */
[----:B------:R-:W-:Y:S01]  /*4f10*/  SEL R0, R26, R0, !P0 ;  /* 0x000000001a007207 */ /* 0x000fe20004000000 */
[----:B------:R-:W-:Y:S01]  /*4f20*/  IMAD.HI.U32 R12, R11, R18, RZ ;  /* 0x000000120b0c7227 */ /* 0x000fe200078e00ff */
[----:B------:R-:W-:Y:S03]  /*4f30*/  SEL R9, R27, R9, !P4 ;  /* 0x000000091b097207 */ /* 0x000fe60006000000 */
[-C--:B------:R-:W-:Y:S01]  /*4f40*/  IMAD.HI.U32 R8, R0, R4.reuse, RZ ;  /* 0x0000000400087227 */ /* 0x080fe200078e00ff */
[----:B------:R-:W-:Y:S03]  /*4f50*/  SHF.R.U32.HI R12, RZ, R19, R12 ;  /* 0x00000013ff0c7219 */ /* 0x000fe6000001160c */
[----:B------:R-:W-:Y:S01]  /*4f60*/  IMAD.HI.U32 R2, R9, R4, RZ ;  /* 0x0000000409027227 */ /* 0x000fe200078e00ff */
[----:B------:R-:W-:Y:S02]  /*4f70*/  @P2 SHF.R.U32.HI R0, RZ, R5, R8 ;  /* 0x00000005ff002219 */ /* 0x000fe40000011608 */
[----:B------:R-:W-:Y:S02]  /*4f80*/  SHF.R.U32.HI R8, RZ, R25, R13 ;  /* 0x00000019ff087219 */ /* 0x000fe4000001160d */
[----:B------:R-:W-:Y:S01]  /*4f90*/  @P2 SHF.R.U32.HI R9, RZ, R5, R2 ;  /* 0x00000005ff092219 */ /* 0x000fe20000011602 */
[----:B------:R-:W-:Y:S01]  /*4fa0*/  IMAD R0, R40, R0, RZ ;  /* 0x0000000028007224 */ /* 0x000fe200078e02ff */
[----:B------:R-:W-:Y:S02]  /*4fb0*/  SEL R8, R10, R8, !P0 ;  /* 0x000000080a087207 */ /* 0x000fe40004000000 */
[----:B------:R-:W-:Y:S01]  /*4fc0*/  SEL R2, R11, R12, !P4 ;  /* 0x0000000c0b027207 */ /* 0x000fe20006000000 */
[----:B------:R-:W-:Y:S01]  /*4fd0*/  IMAD R12, R40, R9, RZ ;  /* 0x00000009280c7224 */ /* 0x000fe200078e02ff */
[C---:B------:R-:W-:Y:S01]  /*4fe0*/  ISETP.GE.AND P0, PT, R8.reuse, R0, PT ;  /* 0x000000000800720c */ /* 0x040fe20003f06270 */
[----:B------:R-:W-:Y:S03]  /*4ff0*/  IMAD.HI.U32 R0, R8, R4, RZ ;  /* 0x0000000408007227 */ /* 0x000fe600078e00ff */
[----:B------:R-:W-:Y:S02]  /*5000*/  ISETP.GE.OR P0, PT, R2, R12, P0 ;  /* 0x0000000c0200720c */ /* 0x000fe40000706670 */
[-C--:B------:R-:W-:Y:S04]  /*5010*/  SHF.R.U32.HI R0, RZ, R5.reuse, R0 ;  /* 0x00000005ff007219 */ /* 0x080fe80000011600 */
[----:B------:R-:W-:Y:S05]  /*5020*/  SEL R13, R8, R0, !P2 ;  /* 0x00000000080d7207 */ /* 0x000fea0005000000 */
[----:B------:R-:W-:Y:S02]  /*5030*/  IMAD.MOV R12, RZ, RZ, -R13 ;  /* 0x000000ffff0c7224 */ /* 0x000fe400078e0a0d */
[----:B------:R-:W-:Y:S04]  /*5040*/  @!P0 IMAD.HI.U32 R0, R2, R4, RZ ;  /* 0x0000000402008227 */ /* 0x000fe800078e00ff */
[----:B------:R-:W-:Y:S01]  /*5050*/  IMAD R12, R40, R12, R8 ;  /* 0x0000000c280c7224 */ /* 0x000fe200078e0208 */
[----:B------:R-:W-:Y:S04]  /*5060*/  @!P0 SHF.R.U32.HI R0, RZ, R5, R0 ;  /* 0x00000005ff008219 */ /* 0x000fe80000011600 */
[----:B------:R-:W-:Y:S04]  /*5070*/  @!P0 SEL R0, R2, R0, !P2 ;  /* 0x0000000002008207 */ /* 0x000fe80005000000 */
[----:B------:R-:W-:Y:S01]  /*5080*/  @!P0 IADD3 R13, PT, PT, R13, -R0, RZ ;  /* 0x800000000d0d8210 */ /* 0x000fe20007ffe0ff */
[----:B------:R-:W-:Y:S01]  /*5090*/  @!P0 IMAD R0, R9, R12, R0 ;  /* 0x0000000c09008224 */ /* 0x000fe200078e0200 */
[----:B------:R-:W-:Y:S01]  /*50a0*/  IADD3 R9, PT, PT, -R8, RZ, RZ ;  /* 0x000000ff08097210 */ /* 0x000fe20007ffe1ff */
[--C-:B------:R-:W-:Y:S02]  /*50b0*/  IMAD.MOV R12, RZ, RZ, -R2.reuse ;  /* 0x000000ffff0c7224 */ /* 0x100fe400078e0a02 */
[----:B------:R-:W-:Y:S02]  /*50c0*/  @!P0 IMAD R8, R13, R40, R2 ;  /* 0x000000280d088224 */ /* 0x000fe400078e0202 */
[----:B------:R-:W-:Y:S02]  /*50d0*/  @!P0 IMAD.MOV.U32 R2, RZ, RZ, R0 ;  /* 0x000000ffff028224 */ /* 0x000fe400078e0000 */
[----:B------:R-:W-:Y:S02]  /*50e0*/  IMAD R11, R3, R12, R11 ;  /* 0x0000000c030b7224 */ /* 0x000fe400078e020b */
[----:B------:R-:W-:Y:S02]  /*50f0*/  IMAD R10, R6, R9, R10 ;  /* 0x00000009060a7224 */ /* 0x000fe400078e020a */
[----:B------:R-:W-:Y:S02]  /*5100*/  IMAD R11, R2, R3, R11 ;  /* 0x00000003020b7224 */ /* 0x000fe400078e020b */
[----:B------:R-:W-:Y:S02]  /*5110*/  IMAD R10, R8, R6, R10 ;  /* 0x00000006080a7224 */ /* 0x000fe400078e020a */
.L_x_91:
[----:B------:R-:W-:Y:S05]  /*5120*/  BRA.U UP0, `(.L_x_92) ;  /* 0x0000000100107547 */ /* 0x000fea000b800000 */
[----:B------:R-:W-:Y:S04]  /*5130*/  MOV R2, UR22 ;  /* 0x0000001600027c02 */ /* 0x000fe80008000f00 */
[----:B------:R-:W-:Y:S04]  /*5140*/  SHF.L.U32 R2, R2, 0x1f, RZ ;  /* 0x0000001f02027819 */ /* 0x000fe800000006ff */
[----:B------:R-:W2:Y:S02]  /*5150*/  SYNCS.PHASECHK.TRANS64.TRYWAIT P0, [UR4+0x118], R2 ;  /* 0x00011802ff0075a7 */ /* 0x000ea40008001104 */
[----:B--2---:R-:W-:Y:S05]  /*5160*/  @!P0 BRA `(.L_x_93) ;  /* 0x0000003c00c88947 */ /* 0x004fea0003800000 */
.L_x_92:
[----:B-1----:R-:W-:Y:S01]  /*5170*/  ISETP.NE.U32.AND P0, PT, R16, RZ, PT ;  /* 0x000000ff1000720c */ /* 0x002fe20003f05070 */
[----:B------:R-:W-:Y:S01]  /*5180*/  USHF.L.U32 UR11, UR20, 0x7, URZ ;  /* 0x00000007140b7899 */ /* 0x000fe200080006ff */
[----:B------:R-:W-:Y:S02]  /*5190*/  R2UR UR10, R24 ;  /* 0x00000000180a72ca */ /* 0x000fe400000e0000 */
[C---:B------:R-:W-:Y:S02]  /*51a0*/  ISETP.NE.AND.EX P0, PT, R17.reuse, RZ, PT, P0 ;  /* 0x000000ff1100720c */ /* 0x040fe40003f05300 */
[----:B------:R-:W-:Y:S04]  /*51b0*/  ISETP.NE.U32.AND P2, PT, R16, RZ, PT ;  /* 0x000000ff1000720c */ /* 0x000fe80003f45070 */
[----:B------:R-:W-:Y:S05]  /*51c0*/  ISETP.NE.AND.EX P2, PT, R17, RZ, PT, P2 ;  /* 0x000000ff1100720c */ /* 0x000fea0003f45320 */
[----:B------:R-:W-:Y:S02]  /*51d0*/  USHF.L.U32 UR10, UR10, 0x6, URZ ;  /* 0x000000060a0a7899 */ /* 0x000fe400080006ff */
[----:B------:R-:W-:Y:S10]  /*51e0*/  @!P0 BRA `(.L_x_94) ;  /* 0x00000000002c8947 */ /* 0x000ff40003800000 */
[----:B------:R-:W-:Y:S01]  /*51f0*/  ISETP.NE.U32.AND P0, PT, R14, RZ, PT ;  /* 0x000000ff0e00720c */ /* 0x000fe20003f05070 */
[----:B------:R-:W-:Y:S03]  /*5200*/  IMAD.MOV.U32 R88, RZ, RZ, 0x1 ;  /* 0x00000001ff587424 */ /* 0x000fe600078e00ff */
[----:B------:R-:W-:Y:S11]  /*5210*/  ISETP.NE.AND.EX P0, PT, R15, RZ, PT, P0 ;  /* 0x000000ff0f00720c */ /* 0x000ff60003f05300 */
[----:B------:R-:W-:Y:S02]  /*5220*/  @!UPT UIADD3 URZ, UPT, UPT, URZ, URZ, URZ ;  /* 0x000000fffffff290 */ /* 0x000fe4000fffe0ff */
[----:B------:R-:W1:Y:S01]  /*5230*/  @P0 LDC.64 R8, c[0x0][0xc88] ;  /* 0x00032200ff080b82 */ /* 0x000e620000000a00 */
[----:B--2---:R-:W-:Y:S04]  /*5240*/  @P0 IMAD R0, R16, UR36, RZ ;  /* 0x0000002410000c24 */ /* 0x004fe8000f8e02ff */
[----:B-1----:R-:W-:Y:S04]  /*5250*/  @P0 IMAD.WIDE R8, R0, 0x4, R8 ;  /* 0x0000000400080825 */ /* 0x002fe800078e0208 */
[----:B------:R-:W-:Y:S01]  /*5260*/  HFMA2 R0, -RZ, RZ, 0, 5.9604644775390625e-08 ;  /* 0x00000001ff007431 */ /* 0x000fe200000001ff */
[----:B-----5:R1:W5:Y:S04]  /*5270*/  @P0 LDG.E R49, desc[UR46][R8.64] ;  /* 0x0000002e08310981 */ /* 0x020368000c1e1900 */
[----:B------:R-:W-:Y:S01]  /*5280*/  @!P0 PRMT R88, R0, 0x7610, R88 ;  /* 0x0000761000588816 */ /* 0x000fe20000000058 */
[----:B-1----:R-:W3:Y:S06]  /*5290*/  @!P0 LDC R49, c[0x0][0xc80] ;  /* 0x00032000ff318b82 */ /* 0x002eec0000000800 */
.L_x_94:
[----:B---3-5:R-:W-:Y:S01]  /*52a0*/  @!P2 FSETP.EQ.AND P0, PT, R49, RZ, PT ;  /* 0x000000ff3100a20b */ /* 0x028fe20003f02000 */
[----:B------:R-:W-:Y:S01]  /*52b0*/  @!UPT UIADD3 URZ, UPT, UPT, URZ, URZ, URZ ;  /* 0x000000fffffff290 */ /* 0x000fe2000fffe0ff */
[----:B------:R-:W-:Y:S11]  /*52c0*/  @!P2 BRA `(.L_x_95) ;  /* 0x000000000018a947 */ /* 0x000ff60003800000 */
[----:B------:R-:W-:Y:S02]  /*52d0*/  LOP3.LUT P2, RZ, R88, 0xff, RZ, 0xc0, !PT ;  /* 0x000000ff58ff7812 */ /* 0x000fe4000784c0ff */
[----:B------:R-:W-:Y:S04]  /*52e0*/  ISETP.NE.U32.AND P0, PT, R14, RZ, PT ;  /* 0x000000ff0e00720c */ /* 0x000fe80003f05070 */
[----:B------:R-:W-:Y:S04]  /*52f0*/  ISETP.NE.AND.EX P0, PT, R15, RZ, PT, P0 ;  /* 0x000000ff0f00720c */ /* 0x000fe80003f05300 */
[----:B------:R-:W-:Y:S03]  /*5300*/  PLOP3.LUT P0, PT, P0, PT, PT, 0x8, 0x80 ;  /* 0x000000000080781c */ /* 0x000fe6000070e170 */
[----:B------:R-:W-:Y:S11]  /*5310*/  @P2 FSETP.EQ.AND P0, PT, R49, RZ, PT ;  /* 0x000000ff3100220b */ /* 0x000ff60003f02000 */
[----:B------:R-:W-:Y:S02]  /*5320*/  @!UPT UIADD3 URZ, UPT, UPT, URZ, URZ, URZ ;  /* 0x000000fffffff290 */ /* 0x000fe4000fffe0ff */
.L_x_95:
[----:B------:R-:W-:Y:S01]  /*5330*/  ULEA UR7, UR8, UR4, 0x3 ;  /* 0x0000000408077291 */ /* 0x000fe2000f8e18ff */
[----:B------:R-:W-:Y:S02]  /*5340*/  SHF.L.U32 R9, R34, 0x1f, RZ ;  /* 0x0000001f22097819 */ /* 0x000fe400000006ff */
[----:B------:R-:W-:Y:S04]  /*5350*/  ELECT P4, URZ, PT ;  /* 0x0000000000ff782f */ /* 0x000fe80003880000 */
[----:B------:R-:W-:Y:S02]  /*5360*/  PLOP3.LUT P4, PT, P0, P4, PT, 0xf2, 0x2f ;  /* 0x00000000002f781c */ /* 0x000fe40000789e72 */
[----:B------:R-:W1:Y:S11]  /*5370*/  SYNCS.PHASECHK.TRANS64.TRYWAIT P2, [UR7+0xf8], R9 ;  /* 0x0000f809ff0075a7 */ /* 0x000e760008041107 */
[----:B------:R-:W-:Y:S05]  /*5380*/  @!P4 IADD3 R8, P0, PT, R32, 0x980, RZ ;  /* 0x000009802008c810 */ /* 0x000fea0007f1e0ff */
[----:B--2---:R-:W-:Y:S01]  /*5390*/  @!P4 IMAD.X R2, RZ, RZ, R33, P0 ;  /* 0x000000ffff02c224 */ /* 0x004fe200000e0621 */
[----:B-1----:R-:W-:Y:S07]  /*53a0*/  @!P2 BRA `(.L_x_96) ;  /* 0x0000003c0050a947 */ /* 0x002fee0003800000 */
.L_x_183:
[----:B------:R-:W2:Y:S01]  /*53b0*/  LDC.64 R12, c[0x0][0xf18] ;  /* 0x0003c600ff0c7b82 */ /* 0x000ea20000000a00 */
[----:B------:R-:W-:Y:S01]  /*53c0*/  @!P4 R2UR UR5, R2 ;  /* 0x000000000205c2ca */ /* 0x000fe200000e0000 */
[----:B------:R-:W-:Y:S01]  /*53d0*/  VOTEU.ALL UP1, P4 ;  /* 0x0000000000ff7886 */ /* 0x000fe20002020000 */
[----:B------:R-:W-:Y:S01]  /*53e0*/  @!P4 R2UR UR9, R8 ;  /* 0x000000000809c2ca */ /* 0x000fe200000e0000 */
[----:B------:R-:W-:Y:S01]  /*53f0*/  UIADD3 UR6, UPT, UPT, UR8, 0x1, URZ ;  /* 0x0000000108067890 */ /* 0x000fe2000fffe0ff */
[----:B-1----:R-:W-:Y:S03]  /*5400*/  @!P4 IMAD.MOV.U32 R0, RZ, RZ, 0x2000 ;  /* 0x00002000ff00c424 */ /* 0x002fe600078e00ff */
[----:B------:R-:W1:Y:S01]  /*5410*/  @!P1 LDC R2, c[0x0][0xf0c] ;  /* 0x0003c300ff029b82 */ /* 0x000e620000000800 */
[----:B------:R-:W-:Y:S01]  /*5420*/  @!UP1 ULEA UR8, UR8, UR4, 0xd ;  /* 0x0000000408089291 */ /* 0x000fe2000f8e68ff */
[----:B------:R-:W-:Y:S01]  /*5430*/  @P3 SHF.R.U32.HI R29, RZ, 0x10, R21 ;  /* 0x00000010ff1d3819 */ /* 0x000fe20000011615 */
[----:B------:R-:W-:Y:S01]  /*5440*/  VOTEU.ALL UP0, P4 ;  /* 0x0000000000ff7886 */ /* 0x000fe20002000000 */
[----:B------:R-:W-:Y:S01]  /*5450*/  UMOV UR18, 0x0 ;  /* 0x0000000000127882 */ /* 0x000fe20000000000 */
[----:B------:R-:W-:Y:S01]  /*5460*/  @!UP1 UIADD3 UR8, UPT, UPT, UR8, 0x200, URZ ;  /* 0x0000020008089890 */ /* 0x000fe2000fffe0ff */
[----:B------:R-:W-:Y:S01]  /*5470*/  VIADD R31, R31, 0x1 ;  /* 0x000000011f1f7836 */ /* 0x000fe20000000000 */
[----:B------:R-:W-:Y:S01]  /*5480*/  UMOV UR19, 0x10000000 ;  /* 0x1000000000137882 */ /* 0x000fe20000000000 */
[----:B------:R-:W-:Y:S01]  /*5490*/  IMAD.U32 R9, RZ, RZ, UR5 ;  /* 0x00000005ff097e24 */ /* 0x000fe2000f8e00ff */
[----:B------:R-:W-:Y:S01]  /*54a0*/  UMOV UR12, UR36 ;  /* 0x00000024000c7c82 */ /* 0x000fe20008000000 */
[----:B------:R-:W-:Y:S01]  /*54b0*/  IMAD.U32 R8, RZ, RZ, UR9 ;  /* 0x00000009ff087e24 */ /* 0x000fe2000f8e00ff */
[----:B------:R-:W-:Y:S02]  /*54c0*/  UIADD3 UR9, UPT, UPT, UR7, 0xe0, URZ ;  /* 0x000000e007097890 */ /* 0x000fe4000fffe0ff */
[----:B------:R-:W-:Y:S01]  /*54d0*/  @!P4 R2UR UR17, R9 ;  /* 0x000000000911c2ca */ /* 0x000fe200000e0000 */
[----:B------:R-:W-:Y:S01]  /*54e0*/  UISETP.NE.AND UP2, UPT, UR6, 0x3, UPT ;  /* 0x000000030600788c */ /* 0x000fe2000bf45270 */
[----:B------:R-:W-:Y:S01]  /*54f0*/  @!P4 R2UR UR16, R8 ;  /* 0x000000000810c2ca */ /* 0x000fe200000e0000 */
[----:B------:R-:W-:Y:S01]  /*5500*/  UPRMT UR13, UR37, 0x654, UR9 ;  /* 0x00000654250d7896 */ /* 0x000fe20008000009 */
[----:B------:R-:W3:Y:S01]  /*5510*/  LDC.64 R8, c[0x0][0xf10] ;  /* 0x0003c400ff087b82 */ /* 0x000ee20000000a00 */
[----:B------:R-:W-:Y:S02]  /*5520*/  USEL UR14, URZ, 0x1, UP2 ;  /* 0x00000001ff0e7887 */ /* 0x000fe40009000000 */
[----:B------:R-:W-:Y:S04]  /*5530*/  USEL UR6, UR6, URZ, UP2 ;  /* 0x000000ff06067287 */ /* 0x000fe80009000000 */
[----:B------:R-:W-:Y:S01]  /*5540*/  ULEA UR5, UR6, UR4, 0x3 ;  /* 0x0000000406057291 */ /* 0x000fe2000f8e18ff */
[----:B------:R-:W-:Y:S03]  /*5550*/  LOP3.LUT R34, R34, UR14, RZ, 0x3c, !PT ;  /* 0x0000000e22227c12 */ /* 0x000fe6000f8e3cff */
[----:B------:R4:W-:Y:S01]  /*5560*/  @!UP0 UTMALDG.3D [UR8], [UR16], desc[UR18] ;  /* 0x00001208100085b4 */ /* 0x0009e20008011000 */
[----:B------:R5:W-:Y:S01]  /*5570*/  @!P4 SYNCS.ARRIVE.TRANS64.RED.A0TR RZ, [UR7+0xe0], R0 ;  /* 0x0000e000ffffc9a7 */ /* 0x000be20008300407 */
[----:B------:R-:W-:Y:S01]  /*5580*/  SHF.L.U32 R24, R34, 0x1f, RZ ;  /* 0x0000001f22187819 */ /* 0x000fe200000006ff */
[C---:B---3--:R-:W-:Y:S01]  /*5590*/  @!P1 IMAD.HI.U32 R8, R11.reuse, R8, RZ ;  /* 0x000000080b089227 */ /* 0x048fe200078e00ff */
[----:B--2---:R-:W-:Y:S02]  /*55a0*/  @!P1 ISETP.NE.AND P0, PT, R12, 0x1, PT ;  /* 0x000000010c00980c */ /* 0x004fe40003f05270 */
[----:B-1----:R-:W-:Y:S01]  /*55b0*/  @!P1 ISETP.NE.AND P2, PT, R2, 0x1, PT ;  /* 0x000000010200980c */ /* 0x002fe20003f45270 */
[----:B------:R-:W-:Y:S01]  /*55c0*/  SYNCS.ARRIVE.TRANS64.RED.A1T0 RZ, [UR13], RZ ;  /* 0x000000ffffff79a7 */ /* 0x000fe2000810040d */
[C---:B------:R-:W-:Y:S01]  /*55d0*/  @!P1 IMAD.HI.U32 R13, R10.reuse, R13, RZ ;  /* 0x0000000d0a0d9227 */ /* 0x040fe200078e00ff */
[----:B------:R-:W-:Y:S04]  /*55e0*/  @!P1 SHF.R.U32.HI R8, RZ, R9, R8 ;  /* 0x00000009ff089219 */ /* 0x000fe80000011608 */
[----:B------:R-:W-:Y:S01]  /*55f0*/  @!P1 SEL R8, R11, R8, !P2 ;  /* 0x000000080b089207 */ /* 0x000fe20005000000 */
[----:B------:R-:W1:Y:S01]  /*5600*/  SYNCS.PHASECHK.TRANS64.TRYWAIT P5, [UR5+0xf8], R24 ;  /* 0x0000f818ff0075a7 */ /* 0x000e6200080a1105 */
[----:B-----5:R-:W2:Y:S02]  /*5610*/  @!P1 LDC R0, c[0x0][0xf20] ;  /* 0x0003c800ff009b82 */ /* 0x020ea40000000800 */
[----:B--2---:R-:W-:Y:S04]  /*5620*/  @!P1 SHF.R.U32.HI R0, RZ, R0, R13 ;  /* 0x00000000ff009219 */ /* 0x004fe8000001160d */
[----:B------:R-:W-:Y:S05]  /*5630*/  @!P1 SEL R9, R10, R0, !P0 ;  /* 0x000000000a099207 */ /* 0x000fea0004000000 */
[----:B------:R-:W-:Y:S02]  /*5640*/  @!P1 IMAD.IADD R0, R9, 0x1, -R8 ;  /* 0x0000000109009824 */ /* 0x000fe400078e0a08 */
[----:B------:R-:W-:Y:S02]  /*5650*/  @!P1 IMAD.IADD R8, R8, 0x1, -R9 ;  /* 0x0000000108089824 */ /* 0x000fe400078e0a09 */
[----:B------:R-:W-:Y:S02]  /*5660*/  @!P1 IMAD R11, R0, R2, R11 ;  /* 0x00000002000b9224 */ /* 0x000fe400078e020b */
[----:B------:R-:W-:Y:S01]  /*5670*/  @!P1 IMAD R10, R8, R12, R10 ;  /* 0x0000000c080a9224 */ /* 0x000fe200078e020a */
[----:B-1--4-:R-:W-:Y:S06]  /*5680*/  @!P5 BRA `(.L_x_97) ;  /* 0x0000003800b0d947 */ /* 0x012fec0003800000 */
.L_x_185:
[----:B------:R-:W-:Y:S01]  /*5690*/  UIADD3 UR9, UPT, UPT, UR5, 0xe0, URZ ;  /* 0x000000e005097890 */ /* 0x000fe2000fffe0ff */
[----:B------:R-:W-:Y:S01]  /*56a0*/  @!P4 IADD3 R2, P0, PT, R32, 0x980, RZ ;  /* 0x000009802002c810 */ /* 0x000fe20007f1e0ff */
[----:B------:R-:W-:Y:S01]  /*56b0*/  VOTEU.ALL UP0, P4 ;  /* 0x0000000000ff7886 */ /* 0x000fe20002000000 */
[----:B------:R-:W-:Y:S01]  /*56c0*/  UMOV UR16, 0x0 ;  /* 0x0000000000107882 */ /* 0x000fe20000000000 */
[----:B------:R-:W-:Y:S01]  /*56d0*/  UMOV UR17, 0x10000000 ;  /* 0x1000000000117882 */ /* 0x000fe20000000000 */
[----:B------:R-:W-:Y:S01]  /*56e0*/  @!P4 R2UR UR8, R2 ;  /* 0x000000000208c2ca */ /* 0x000fe200000e0000 */
[----:B-1----:R-:W-:Y:S01]  /*56f0*/  @!P4 IMAD.X R0, RZ, RZ, R33, P0 ;  /* 0x000000ffff00c224 */ /* 0x002fe200000e0621 */
[----:B------:R-:W-:Y:S01]  /*5700*/  @!UP0 UIADD3 UR10, UPT, UPT, UR10, 0x20, URZ ;  /* 0x000000200a0a8890 */ /* 0x000fe2000fffe0ff */
[----:B------:R-:W-:Y:S01]  /*5710*/  ISETP.NE.AND P0, PT, R31, 0x2, PT ;  /* 0x000000021f00780c */ /* 0x000fe20003f05270 */
[----:B------:R-:W-:Y:S01]  /*5720*/  UMOV UR12, UR36 ;  /* 0x00000024000c7c82 */ /* 0x000fe20008000000 */
[----:B------:R-:W-:Y:S01]  /*5730*/  @P3 R2UR UR36, R29 ;  /* 0x000000001d2432ca */ /* 0x000fe200000e0000 */
[----:B------:R-:W-:Y:S01]  /*5740*/  IMAD.IADD R24, R10, 0x1, R86 ;  /* 0x000000010a187824 */ /* 0x000fe200078e0256 */
[----:B------:R-:W-:Y:S01]  /*5750*/  @!P4 R2UR UR7, R0 ;  /* 0x000000000007c2ca */ /* 0x000fe200000e0000 */
[----:B------:R-:W-:Y:S01]  /*5760*/  IMAD.IADD R0, R11, 0x1, R87 ;  /* 0x000000010b007824 */ /* 0x000fe200078e0257 */
[----:B------:R-:W-:Y:S04]  /*5770*/  SEL R31, R31, RZ, P0 ;  /* 0x000000ff1f1f7207 */ /* 0x000fe80000000000 */
[----:B------:R-:W-:Y:S01]  /*5780*/  IMAD.U32 R8, RZ, RZ, UR8 ;  /* 0x00000008ff087e24 */ /* 0x000fe2000f8e00ff */
[----:B------:R-:W-:Y:S02]  /*5790*/  R2UR UR20, R0 ;  /* 0x00000000001472ca */ /* 0x000fe400000e0000 */
[----:B------:R-:W-:Y:S02]  /*57a0*/  SEL R0, RZ, 0x1, P0 ;  /* 0x00000001ff007807 */ /* 0x000fe40000000000 */
[----:B------:R-:W-:Y:S02]  /*57b0*/  @!P4 R2UR UR14, R8 ;  /* 0x00000000080ec2ca */ /* 0x000fe400000e0000 */
[----:B------:R-:W-:Y:S01]  /*57c0*/  IMAD.U32 R9, RZ, RZ, UR7 ;  /* 0x00000007ff097e24 */ /* 0x000fe2000f8e00ff */
[----:B------:R-:W-:Y:S01]  /*57d0*/  @!UP0 ULEA UR7, UR6, UR4, 0xd ;  /* 0x0000000406078291 */ /* 0x000fe2000f8e68ff */
[----:B------:R-:W-:Y:S01]  /*57e0*/  LOP3.LUT R30, R30, R0, RZ, 0x3c, !PT ;  /* 0x000000001e1e7212 */ /* 0x000fe200078e3cff */
[----:B------:R-:W-:Y:S02]  /*57f0*/  UIADD3 UR6, UPT, UPT, UR6, 0x1, URZ ;  /* 0x0000000106067890 */ /* 0x000fe4000fffe0ff */
[----:B------:R-:W-:Y:S01]  /*5800*/  @!P4 R2UR UR15, R9 ;  /* 0x00000000090fc2ca */ /* 0x000fe200000e0000 */
[----:B------:R-:W-:Y:S01]  /*5810*/  @!UP0 UIADD3 UR8, UPT, UPT, UR7, 0x200, URZ ;  /* 0x0000020007088890 */ /* 0x000fe2000fffe0ff */
[----:B------:R-:W-:Y:S01]  /*5820*/  VOTEU.ALL UP0, P4 ;  /* 0x0000000000ff7886 */ /* 0x000fe20002000000 */
[----:B------:R-:W-:Y:S10]  /*5830*/  UPRMT UR7, UR37, 0x654, UR9 ;  /* 0x0000065425077896 */ /* 0x000ff40008000009 */
[----:B------:R1:W-:Y:S01]  /*5840*/  @!UP0 UTMALDG.3D [UR8], [UR14], desc[UR16] ;  /* 0x000010080e0085b4 */ /* 0x0003e20008011000 */
[----:B------:R2:W-:Y:S01]  /*5850*/  @!P4 SYNCS.ARRIVE.TRANS64.RED.A0TR RZ, [UR5+0xe0], R28 ;  /* 0x0000e01cffffc9a7 */ /* 0x0005e20008300405 */
[----:B------:R-:W-:Y:S04]  /*5860*/  UISETP.NE.AND UP0, UPT, UR6, 0x3, UPT ;  /* 0x000000030600788c */ /* 0x000fe8000bf05270 */
[----:B------:R-:W-:Y:S06]  /*5870*/  USEL UR5, URZ, 0x1, UP0 ;  /* 0x00000001ff057887 */ /* 0x000fec0008000000 */
[----:B------:R-:W-:Y:S01]  /*5880*/  LOP3.LUT R34, R34, UR5, RZ, 0x3c, !PT ;  /* 0x0000000522227c12 */ /* 0x000fe2000f8e3cff */
[----:B------:R-:W-:Y:S01]  /*5890*/  SYNCS.ARRIVE.TRANS64.RED.A1T0 RZ, [UR7], RZ ;  /* 0x000000ffffff79a7 */ /* 0x000fe20008100407 */
[----:B-1----:R-:W-:Y:S02]  /*58a0*/  USEL UR8, UR6, URZ, UP0 ;  /* 0x000000ff06087287 */ /* 0x002fe40008000000 */
[----:B------:R-:W-:Y:S01]  /*58b0*/  UPLOP3.LUT UP0, UPT, UPT, UPT, UPT, 0x80, 0x8 ;  /* 0x000000000008789c */ /* 0x000fe20003f0f070 */
[----:B------:R-:W-:Y:S10]  /*58c0*/  @P3 BRA `(.L_x_98) ;  /* 0xfffffff4001c3947 */ /* 0x000ff4000383ffff */
[----:B------:R-:W-:Y:S01]  /*58d0*/  UIADD3 UR4, UPT, UPT, UR4, 0xf8, URZ ;  /* 0x000000f804047890 */ /* 0x000fe2000fffe0ff */
[----:B------:R-:W-:-:S03]  /*58e0*/  SHF.L.U32 R2, R34, 0x1f, RZ ;  /* 0x0000001f22027819 */ /* 0x000fc600000006ff */
[----:B------:R-:W-:-:S09]  /*58f0*/  ULEA UR5, UR8, UR4, 0x3 ;  /* 0x0000000408057291 */ /* 0x000fd2000f8e18ff */
[----:B------:R-:W1:Y:S02]  /*5900*/  SYNCS.PHASECHK.TRANS64.TRYWAIT P0, [UR5], R2 ;  /* 0x00000002ff0075a7 */ /* 0x000e640008001105 */
[----:B-1----:R-:W-:Y:S05]  /*5910*/  @!P0 BRA `(.L_x_99) ;  /* 0x0000003800248947 */ /* 0x002fea0003800000 */
.L_x_187:
        /* <DEDUP_REMOVED lines=9> */
.L_x_189:
[----:B------:R-:W-:-:S04]  /*59b0*/  UIADD3 UR6, UPT, UPT, UR6, 0x1, URZ ;  /* 0x0000000106067890 */ /* 0x000fc8000fffe0ff */
[----:B------:R-:W-:-:S04]  /*59c0*/  UISETP.NE.AND UP0, UPT, UR6, 0x3, UPT ;  /* 0x000000030600788c */ /* 0x000fc8000bf05270 */
[----:B------:R-:W-:Y:S02]  /*59d0*/  USEL UR5, URZ, 0x1, UP0 ;  /* 0x00000001ff057887 */ /* 0x000fe40008000000 */
[----:B------:R-:W-:-:S04]  /*59e0*/  USEL UR6, UR6, URZ, UP0 ;  /* 0x000000ff06067287 */ /* 0x000fc80008000000 */
[----:B------:R-:W-:Y:S01]  /*59f0*/  ULEA UR6, UR6, UR4, 0x3 ;  /* 0x0000000406067291 */ /* 0x000fe2000f8e18ff */
[----:B-1----:R-:W-:-:S04]  /*5a00*/  LOP3.LUT R2, R34, UR5, RZ, 0x3c, !PT ;  /* 0x0000000522027c12 */ /* 0x002fc8000f8e3cff */
[----:B------:R-:W-:Y:S01]  /*5a10*/  SHF.L.U32 R2, R2, 0x1f, RZ ;  /* 0x0000001f02027819 */ /* 0x000fe200000006ff */
[----:B------:R-:W-:-:S07]  /*5a20*/  IMAD.U32 R0, RZ, RZ, UR6 ;  /* 0x00000006ff007e24 */ /* 0x000fce000f8e00ff */
.L_x_101:
[----:B-1----:R1:W3:Y:S02]  /*5a30*/  SYNCS.PHASECHK.TRANS64.TRYWAIT P0, [R0+URZ], R2 ;  /* 0x00000002000075a7 */ /* 0x0022e400080011ff */
[----:B---3--:R-:W-:Y:S05]  /*5a40*/  @!P0 NANOSLEEP.SYNCS 0x989680 ;  /* 0x009896800000895d */ /* 0x008fea0003900000 */
[----:B------:R-:W3:Y:S02]  /*5a50*/  @!P0 SYNCS.PHASECHK.TRANS64 P0, [R0+URZ], R2 ;  /* 0x00000002000085a7 */ /* 0x000ee400080010ff */
[----:B---3--:R-:W-:Y:S05]  /*5a60*/  @P0 EXIT ;  /* 0x000000000000094d */ /* 0x008fea0003800000 */
[----:B------:R-:W-:Y:S05]  /*5a70*/  BRA `(.L_x_101) ;  /* 0xfffffffc00ec7947 */ /* 0x000fea000383ffff */
.L_x_89:
[----:B------:R-:W-:-:S06]  /*5a80*/  UISETP.GE.AND UP0, UPT, UR8, 0x4, UPT ;  /* 0x000000040800788c */ /* 0x000fcc000bf06270 */
[----:B------:R-:W-:-:S13]  /*5a90*/  PLOP3.LUT P0, PT, PT, PT, UP0, 0x80, 0x8 ;  /* 0x000000000008781c */ /* 0x000fda0003f0f008 */
[----:B------:R-:W-:Y:S05]  /*5aa0*/  @!P0 EXIT ;  /* 0x000000000000894d */ /* 0x000fea0003800000 */
[----:B------:R-:W-:Y:S01]  /*5ab0*/  BAR.SYNC.DEFER_BLOCKING 0x6, 0xa0 ;  /* 0x0182800000007b1d */ /* 0x000fe20000010000 */
[C---:B------:R-:W-:Y:S01]  /*5ac0*/  IMAD.SHL.U32 R2, R93.reuse, 0x20, RZ ;  /* 0x000000205d027824 */ /* 0x040fe200078e00ff */
[C---:B------:R-:W-:Y:S01]  /*5ad0*/  LOP3.LUT R94, R93.reuse, 0x2, RZ, 0xc0, !PT ;  /* 0x000000025d5e7812 */ /* 0x040fe200078ec0ff */
[C---:B------:R-:W-:Y:S01]  /*5ae0*/  IMAD.SHL.U32 R99, R93.reuse, 0x4, RZ ;  /* 0x000000045d637824 */ /* 0x040fe200078e00ff */
[C---:B------:R-:W-:Y:S01]  /*5af0*/  LOP3.LUT R100, R93.reuse, 0x60, RZ, 0xc0, !PT ;  /* 0x000000605d647812 */ /* 0x040fe200078ec0ff */
[C---:B------:R-:W-:Y:S01]  /*5b00*/  IMAD.U32 R46, R93.reuse, 0x10000, RZ ;  /* 0x000100005d2e7824 */ /* 0x040fe200078e00ff */
[----:B------:R-:W-:Y:S02]  /*5b10*/  UMOV UR49, 0x400 ;  /* 0x0000040000317882 */ /* 0x000fe40000000000 */
[----:B------:R-:W1:Y:S01]  /*5b20*/  LDC R91, c[0x0][0x370] ;  /* 0x0000dc00ff5b7b82 */ /* 0x000e620000000800 */
[----:B------:R-:W-:Y:S01]  /*5b30*/  ULEA UR49, UR37, UR49, 0x18 ;  /* 0x0000003125317291 */ /* 0x000fe2000f8ec0ff */
[----:B------:R-:W-:Y:S01]  /*5b40*/  LOP3.LUT R3, R2, 0xc0, RZ, 0xc0, !PT ;  /* 0x000000c002037812 */ /* 0x000fe200078ec0ff */
[----:B------:R-:W-:Y:S01]  /*5b50*/  IMAD.MOV.U32 R45, RZ, RZ, RZ ;  /* 0x000000ffff2d7224 */ /* 0x000fe200078e00ff */
[----:B------:R-:W-:Y:S01]  /*5b60*/  LOP3.LUT R93, R93, 0x4, RZ, 0xc0, !PT ;  /* 0x000000045d5d7812 */ /* 0x000fe200078ec0ff */
[----:B------:R-:W-:Y:S01]  /*5b70*/  UIADD3 UR53, UPT, UPT, UR49, 0x200, URZ ;  /* 0x0000020031357890 */ /* 0x000fe2000fffe0ff */
[----:B------:R-:W-:-:S02]  /*5b80*/  LOP3.LUT R99, R3, 0x18, R99, 0xf8, !PT ;  /* 0x0000001803637812 */ /* 0x000fc400078ef863 */
[----:B------:R-:W-:Y:S01]  /*5b90*/  CS2R R96, SRZ ;  /* 0x0000000000607805 */ /* 0x000fe2000001ff00 */
[----:B------:R-:W2:Y:S01]  /*5ba0*/  LDC R42, c[0x0][0xf0c] ;  /* 0x0003c300ff2a7b82 */ /* 0x000ea20000000800 */
[----:B------:R-:W-:Y:S01]  /*5bb0*/  LOP3.LUT R46, R46, 0x600000, RZ, 0xc0, !PT ;  /* 0x006000002e2e7812 */ /* 0x000fe200078ec0ff */
[----:B------:R-:W-:Y:S01]  /*5bc0*/  IMAD.MOV.U32 R103, RZ, RZ, RZ ;  /* 0x000000ffff677224 */ /* 0x000fe200078e00ff */
[----:B------:R-:W-:Y:S01]  /*5bd0*/  IADD3 R98, PT, PT, -R93, 0x2, RZ ;  /* 0x000000025d627810 */ /* 0x000fe20007ffe1ff */
[----:B------:R-:W-:Y:S01]  /*5be0*/  IMAD.MOV R94, RZ, RZ, -R94 ;  /* 0x000000ffff5e7224 */ /* 0x000fe200078e0a5e */
[----:B------:R-:W-:Y:S01]  /*5bf0*/  LOP3.LUT R99, R99, 0xf20, R2, 0xf8, !PT ;  /* 0x00000f2063637812 */ /* 0x000fe200078ef802 */
[----:B------:R-:W-:Y:S01]  /*5c00*/  IMAD.MOV R93, RZ, RZ, -R93 ;  /* 0x000000ffff5d7224 */ /* 0x000fe200078e0a5d */
[----:B------:R-:W4:Y:S01]  /*5c10*/  LDCU.64 UR54, c[0x0][0x348] ;  /* 0x00006900ff3677ac */ /* 0x000f220008000a00 */
[----:B------:R-:W1:Y:S01]  /*5c20*/  LDC R89, c[0x0][0xf20] ;  /* 0x0003c800ff597b82 */ /* 0x000e620000000800 */
[----:B------:R-:W3:Y:S01]  /*5c30*/  LDS R0, [UR49+0x1b0] ;  /* 0x0001b031ff007984 */ /* 0x000ee20008000800 */
[----:B------:R-:W-:Y:S01]  /*5c40*/  IMAD.SHL.U32 R98, R98, 0x10, RZ ;  /* 0x0000001062627824 */ /* 0x000fe200078e00ff */
[----:B------:R-:W-:Y:S01]  /*5c50*/  LEA R99, R99, UR53, 0x1 ;  /* 0x0000003563637c11 */ /* 0x000fe2000f8e08ff */
[----:B------:R-:W-:Y:S01]  /*5c60*/  UMOV UR52, 0x1 ;  /* 0x0000000100347882 */ /* 0x000fe20000000000 */
[----:B------:R-:W-:Y:S01]  /*5c70*/  UMOV UR56, URZ ;  /* 0x000000ff00387c82 */ /* 0x000fe20008000000 */
[----:B------:R-:W1:Y:S02]  /*5c80*/  LDCU.64 UR38, c[0x0][0xc88] ;  /* 0x00019100ff2677ac */ /* 0x000e640008000a00 */
[----:B------:R-:W1:Y:S01]  /*5c90*/  LDC R41, c[0x0][0xf30] ;  /* 0x0003cc00ff297b82 */ /* 0x000e620000000800 */
[----:B------:R-:W1:Y:S01]  /*5ca0*/  LDCU.64 UR44, c[0x0][0xc90] ;  /* 0x00019200ff2c77ac */ /* 0x000e620008000a00 */
[----:B------:R-:W-:Y:S01]  /*5cb0*/  UMOV UR51, URZ ;  /* 0x000000ff00337c82 */ /* 0x000fe20008000000 */
[----:B------:R-:W-:-:S05]  /*5cc0*/  UMOV UR50, URZ ;  /* 0x000000ff00327c82 */ /* 0x000fca0008000000 */
[----:B------:R-:W1:Y:S08]  /*5cd0*/  LDC.64 R84, c[0x0][0xf10] ;  /* 0x0003c400ff547b82 */ /* 0x000e700000000a00 */
[----:B------:R-:W1:Y:S08]  /*5ce0*/  LDC.64 R38, c[0x0][0xf18] ;  /* 0x0003c600ff267b82 */ /* 0x000e700000000a00 */
[----:B------:R-:W1:Y:S08]  /*5cf0*/  LDC.64 R36, c[0x0][0xf28] ;  /* 0x0003ca00ff247b82 */ /* 0x000e700000000a00 */
[----:B------:R-:W1:Y:S01]  /*5d00*/  LDC.64 R82, c[0x0][0xcb0] ;  /* 0x00032c00ff527b82 */ /* 0x000e620000000a00 */
[----:B---3--:R-:W-:-:S07]  /*5d10*/  IMAD.IADD R46, R0, 0x1, R46 ;  /* 0x00000001002e7824 */ /* 0x008fce00078e022e */
[----:B------:R-:W3:Y:S08]  /*5d20*/  LDC.64 R80, c[0x0][0xca8] ;  /* 0x00032a00ff507b82 */ /* 0x000ef00000000a00 */
[----:B--2-4-:R-:W1:Y:S02]  /*5d30*/  LDC R90, c[0x0][0x374] ;  /* 0x0000dd00ff5a7b82 */ /* 0x014e640000000800 */
.L_x_132:
[C---:B------:R-:W-:Y:S02]  /*5d40*/  LEA R0, R103.reuse, UR49, 0x3 ;  /* 0x0000003167007c11 */ /* 0x040fe4000f8e18ff */
[----:B------:R-:W-:Y:S02]  /*5d50*/  SHF.L.U32 R2, R96, 0x1f, RZ ;  /* 0x0000001f60027819 */ /* 0x000fe400000006ff */
[----:B------:R-:W-:Y:S02]  /*5d60*/  LEA R16, R103, UR49, 0x4 ;  /* 0x0000003167107c11 */ /* 0x000fe4000f8e20ff */
[----:B------:R-:W2:Y:S02]  /*5d70*/  SYNCS.PHASECHK.TRANS64.TRYWAIT P0, [R0+URZ+0x120], R2 ;  /* 0x00012002000075a7 */ /* 0x000ea400080011ff */
[----:B--2---:R-:W-:Y:S05]  /*5d80*/  @!P0 BRA `(.L_x_102) ;  /* 0x0000003400388947 */ /* 0x004fea0003800000 */
.L_x_190:
[----:B------:R-:W4:Y:S01]  /*5d90*/  LDC.64 R10, c[0x0][0xf10] ;  /* 0x0003c400ff0a7b82 */ /* 0x000f220000000a00 */
[----:B------:R-:W3:Y:S01]  /*5da0*/  LDS.128 R16, [R16+0x190] ;  /* 0x0001900010107984 */ /* 0x000ee20000000c00 */
[----:B-1----:R-:W-:Y:S01]  /*5db0*/  ISETP.NE.AND P1, PT, R41, 0x1, PT ;  /* 0x000000012900780c */ /* 0x002fe20003f25270 */
[----:B--2---:R-:W-:Y:S01]  /*5dc0*/  VIADD R0, R0, 0x130 ;  /* 0x0000013000007836 */ /* 0x004fe20000000000 */
[----:B------:R-:W-:Y:S04]  /*5dd0*/  ISETP.GE.AND P0, PT, R40, 0x1, PT ;  /* 0x000000012800780c */ /* 0x000fe80003f06270 */
[----:B------:R-:W1:Y:S01]  /*5de0*/  LDC.64 R8, c[0x0][0xf18] ;  /* 0x0003c600ff087b82 */ /* 0x000e620000000a00 */
[----:B------:R-:W-:Y:S01]  /*5df0*/  PRMT R0, RZ, 0x654, R0 ;  /* 0x00000654ff007816 */ /* 0x000fe20000000000 */
[----:B------:R-:W-:Y:S01]  /*5e00*/  @!PT LDS RZ, [RZ] ;  /* 0x00000000fffff984 */ /* 0x000fe20000000800 */
[----:B------:R-:W-:Y:S01]  /*5e10*/  @!PT LDS RZ, [RZ] ;  /* 0x00000000fffff984 */ /* 0x000fe20000000800 */
[----:B------:R-:W-:Y:S01]  /*5e20*/  @!PT LDS RZ, [RZ] ;  /* 0x00000000fffff984 */ /* 0x000fe20000000800 */
[----:B------:R-:W-:Y:S01]  /*5e30*/  @!PT LDS RZ, [RZ] ;  /* 0x00000000fffff984 */ /* 0x000fe20000000800 */
[----:B------:R2:W-:Y:S06]  /*5e40*/  MEMBAR.ALL.CTA ;  /* 0x0000000000007992 */ /* 0x0005ec0000008000 */
[----:B--2---:R-:W2:Y:S01]  /*5e50*/  FENCE.VIEW.ASYNC.S ;  /* 0x00000000000073c6 */ /* 0x004ea20000000000 */
[----:B------:R-:W1:Y:S08]  /*5e60*/  @!P1 LDC R12, c[0x0][0xf20] ;  /* 0x0003c800ff0c9b82 */ /* 0x000e700000000800 */
[----:B------:R-:W1:Y:S01]  /*5e70*/  @!P1 LDC R7, c[0x0][0xf0c] ;  /* 0x0003c300ff079b82 */ /* 0x000e620000000800 */
[----:B--2---:R2:W-:Y:S01]  /*5e80*/  SYNCS.ARRIVE.TRANS64.RED.A1T0 RZ, [R0+URZ], RZ ;  /* 0x000000ff00ff79a7 */ /* 0x0045e200081004ff */
[----:B---3--:R-:W-:Y:S04]  /*5e90*/  LOP3.LUT P4, RZ, R18, 0x1, RZ, 0xc0, !PT ;  /* 0x0000000112ff7812 */ /* 0x008fe8000788c0ff */
[----:B------:R-:W-:Y:S09]  /*5ea0*/  P2R R101, PR, RZ, 0x10 ;  /* 0x00000010ff657803 */ /* 0x000ff20000000000 */
[----:B------:R-:W-:Y:S02]  /*5eb0*/  @P4 MOV R44, R16 ;  /* 0x00000010002c4202 */ /* 0x000fe40000000f00 */
[----:B------:R-:W-:Y:S01]  /*5ec0*/  @P4 LOP3.LUT R43, R17, 0xffff, RZ, 0xc0, !PT ;  /* 0x0000ffff112b4812 */ /* 0x000fe200078ec0ff */
[----:B--2-4-:R-:W-:Y:S06]  /*5ed0*/  @!P0 BRA `(.L_x_103) ;  /* 0x0000000000a48947 */ /* 0x014fec0003800000 */
[----:B------:R-:W-:Y:S01]  /*5ee0*/  IMAD.HI.U32 R0, R90, R39, RZ ;  /* 0x000000275a007227 */ /* 0x000fe200078e00ff */
[----:B------:R-:W-:Y:S02]  /*5ef0*/  ISETP.NE.AND P0, PT, R38, 0x1, PT ;  /* 0x000000012600780c */ /* 0x000fe40003f05270 */
[----:B------:R-:W-:Y:S01]  /*5f00*/  ISETP.NE.AND P2, PT, R40, 0x1, PT ;  /* 0x000000012800780c */ /* 0x000fe20003f45270 */
[----:B------:R-:W-:Y:S01]  /*5f10*/  IMAD.HI.U32 R4, R91, R84, RZ ;  /* 0x000000545b047227 */ /* 0x000fe200078e00ff */
[----:B------:R-:W-:Y:S02]  /*5f20*/  SHF.R.U32.HI R0, RZ, R89, R0 ;  /* 0x00000059ff007219 */ /* 0x000fe40000011600 */
[----:B------:R-:W-:Y:S01]  /*5f30*/  ISETP.NE.AND P3, PT, R42, 0x1, PT ;  /* 0x000000012a00780c */ /* 0x000fe20003f65270 */
[----:B------:R-:W-:Y:S01]  /*5f40*/  IMAD.HI.U32 R6, R43, R39, RZ ;  /* 0x000000272b067227 */ /* 0x000fe200078e00ff */
[-C--:B------:R-:W-:Y:S02]  /*5f50*/  SHF.R.U32.HI R4, RZ, R85.reuse, R4 ;  /* 0x00000055ff047219 */ /* 0x080fe40000011604 */
        /* <DEDUP_REMOVED lines=14> */
[C---:B------:R-:W-:Y:S03]  /*6040*/  IMAD.HI.U32 R0, R3.reuse, R36, RZ ;  /* 0x0000002403007227 */ /* 0x040fe600078e00ff */
[C---:B------:R-:W-:Y:S02]  /*6050*/  ISETP.GE.OR P0, PT, R2.reuse, R5, P0 ;  /* 0x000000050200720c */ /* 0x040fe40000706670 */
[----:B------:R-:W-:Y:S04]  /*6060*/  SHF.R.U32.HI R0, RZ, R37, R0 ;  /* 0x00000025ff007219 */ /* 0x000fe80000011600 */
[C---:B------:R-:W-:Y:S05]  /*6070*/  SEL R6, R3.reuse, R0, !P2 ;  /* 0x0000000003067207 */ /* 0x040fea0005000000 */
        /* <DEDUP_REMOVED lines=14> */
[----:B------:R-:W-:Y:S07]  /*6160*/  IMAD R43, R3, R38, R43 ;  /* 0x00000026032b7224 */ /* 0x000fee00078e022b */
.L_x_103:
[----:B------:R-:W-:Y:S01]  /*6170*/  @!P1 IMAD.HI.U32 R0, R44, R10, RZ ;  /* 0x0000000a2c009227 */ /* 0x000fe200078e00ff */
[----:B-1----:R-:W-:Y:S01]  /*6180*/  @!P1 ISETP.NE.AND P0, PT, R8, 0x1, PT ;  /* 0x000000010800980c */ /* 0x002fe20003f05270 */
[----:B------:R-:W-:Y:S01]  /*6190*/  ULOP3.LUT UP0, URZ, UR53, 0x1b0, URZ, 0xc0, !UPT ;  /* 0x000001b035ff7892 */ /* 0x000fe2000f80c0ff */
[----:B------:R-:W-:Y:S01]  /*61a0*/  @!P1 ISETP.NE.AND P2, PT, R7, 0x1, PT ;  /* 0x000000010700980c */ /* 0x000fe20003f45270 */
[----:B------:R-:W-:Y:S01]  /*61b0*/  @!P1 IMAD.HI.U32 R2, R43, R9, RZ ;  /* 0x000000092b029227 */ /* 0x000fe200078e00ff */
[----:B------:R-:W-:Y:S01]  /*61c0*/  @!P1 SHF.R.U32.HI R0, RZ, R11, R0 ;  /* 0x0000000bff009219 */ /* 0x000fe20000011600 */
[----:B------:R-:W-:Y:S01]  /*61d0*/  USHF.L.U32 UR42, UR20, 0x7, URZ ;  /* 0x00000007142a7899 */ /* 0x000fe200080006ff */
[----:B------:R-:W-:Y:S01]  /*61e0*/  R2UR UR41, R24 ;  /* 0x00000000182972ca */ /* 0x000fe200000e0000 */
[----:B------:R-:W-:Y:S01]  /*61f0*/  VIADD R103, R103, 0x1 ;  /* 0x0000000167677836 */ /* 0x000fe20000000000 */
[----:B------:R-:W-:Y:S02]  /*6200*/  @!P1 SHF.R.U32.HI R2, RZ, R12, R2 ;  /* 0x0000000cff029219 */ /* 0x000fe40000011602 */
[----:B------:R-:W-:Y:S02]  /*6210*/  @!P1 SEL R3, R44, R0, !P2 ;  /* 0x000000002c039207 */ /* 0x000fe40005000000 */
[----:B------:R-:W-:Y:S02]  /*6220*/  @!P1 SEL R2, R43, R2, !P0 ;  /* 0x000000022b029207 */ /* 0x000fe40004000000 */
[----:B------:R-:W-:Y:S03]  /*6230*/  @P4 SHF.R.U32.HI R95, RZ, 0x10, R17 ;  /* 0x00000010ff5f4819 */ /* 0x000fe60000011611 */
[----:B------:R-:W-:Y:S02]  /*6240*/  @!P1 IMAD.IADD R0, R2, 0x1, -R3 ;  /* 0x0000000102009824 */ /* 0x000fe400078e0a03 */
[----:B------:R-:W-:Y:S01]  /*6250*/  @!P1 IMAD.IADD R2, R3, 0x1, -R2 ;  /* 0x0000000103029824 */ /* 0x000fe200078e0a02 */
[----:B------:R-:W-:Y:S01]  /*6260*/  USHF.L.U32 UR41, UR41, 0x6, URZ ;  /* 0x0000000629297899 */ /* 0x000fe200080006ff */
[----:B------:R-:W-:Y:S02]  /*6270*/  @!P1 IMAD R44, R0, R7, R44 ;  /* 0x00000007002c9224 */ /* 0x000fe400078e022c */
[----:B------:R-:W-:Y:S01]  /*6280*/  @!P1 IMAD R43, R2, R8, R43 ;  /* 0x00000008022b9224 */ /* 0x000fe200078e022b */
[----:B------:R-:W-:Y:S08]  /*6290*/  BRA.U !UP0, `(.L_x_104) ;  /* 0x00000001087c7547 */ /* 0x000ff0000b800000 */
[----:B------:R-:W1:Y:S01]  /*62a0*/  LDCU.64 UR8, c[0x4][0x80] ;  /* 0x01001000ff0877ac */ /* 0x000e620008000a00 */
[----:B------:R-:W-:Y:S01]  /*62b0*/  MOV R2, 0x0 ;  /* 0x0000000000027802 */ /* 0x000fe20000000f00 */
[----:B------:R-:W-:Y:S02]  /*62c0*/  HFMA2 R12, -RZ, RZ, 0, 5.9604644775390625e-08 ;  /* 0x00000001ff0c7431 */ /* 0x000fe400000001ff */
[----:B------:R-:W-:Y:S01]  /*62d0*/  IMAD.MOV.U32 R8, RZ, RZ, 0x70 ;  /* 0x00000070ff087424 */ /* 0x000fe200078e00ff */
[----:B------:R2:W3:Y:S01]  /*62e0*/  LDC.64 R14, c[0x4][R2] ;  /* 0x01000000020e7b82 */ /* 0x0004e20000000a00 */
[----:B------:R-:W4:Y:S01]  /*62f0*/  LDCU.64 UR6, c[0x4][0x88] ;  /* 0x01001100ff0677ac */ /* 0x000f220008000a00 */
[----:B------:R-:W-:Y:S01]  /*6300*/  IMAD.MOV.U32 R13, RZ, RZ, RZ ;  /* 0x000000ffff0d7224 */ /* 0x000fe200078e00ff */
[----:B------:R-:W2:Y:S01]  /*6310*/  LDCU.64 UR4, c[0x4][0x8] ;  /* 0x01000100ff0477ac */ /* 0x000ea20008000a00 */
[----:B-1----:R-:W-:Y:S01]  /*6320*/  MOV R5, UR9 ;  /* 0x0000000900057c02 */ /* 0x002fe20008000f00 */
[----:B------:R-:W-:Y:S01]  /*6330*/  IMAD.U32 R4, RZ, RZ, UR8 ;  /* 0x00000008ff047e24 */ /* 0x000fe2000f8e00ff */
[----:B----4-:R-:W-:Y:S01]  /*6340*/  MOV R7, UR7 ;  /* 0x0000000700077c02 */ /* 0x010fe20008000f00 */
[----:B------:R-:W-:Y:S01]  /*6350*/  IMAD.U32 R6, RZ, RZ, UR6 ;  /* 0x00000006ff067e24 */ /* 0x000fe2000f8e00ff */
[----:B--2---:R-:W-:Y:S01]  /*6360*/  MOV R11, UR5 ;  /* 0x00000005000b7c02 */ /* 0x004fe20008000f00 */
[----:B------:R-:W-:Y:S02]  /*6370*/  IMAD.U32 R10, RZ, RZ, UR4 ;  /* 0x00000004ff0a7e24 */ /* 0x000fe4000f8e00ff */
[----:B------:R-:W-:Y:S07]  /*6380*/  LEPC R20, `(.L_x_105) ;  /* 0x000000001014794e */ /* 0x000fee0000000000 */
[----:B---3-5:R-:W-:Y:S05]  /*6390*/  CALL.ABS.NOINC R14 ;  /* 0x000000000e007343 */ /* 0x028fea0003c00000 */
.L_x_105:
[----:B------:R-:W1:Y:S01]  /*63a0*/  LDCU.64 UR8, c[0x4][0x80] ;  /* 0x01001000ff0877ac */ /* 0x000e620008000a00 */
[----:B------:R-:W2:Y:S01]  /*63b0*/  LDC.64 R2, c[0x4][R2] ;  /* 0x0100000002027b82 */ /* 0x000ea20000000a00 */
[----:B------:R-:W-:Y:S02]  /*63c0*/  HFMA2 R12, -RZ, RZ, 0, 5.9604644775390625e-08 ;  /* 0x00000001ff0c7431 */ /* 0x000fe400000001ff */
[----:B------:R-:W-:Y:S02]  /*63d0*/  IMAD.MOV.U32 R8, RZ, RZ, 0x70 ;  /* 0x00000070ff087424 */ /* 0x000fe400078e00ff */
[----:B------:R-:W-:Y:S01]  /*63e0*/  IMAD.MOV.U32 R13, RZ, RZ, RZ ;  /* 0x000000ffff0d7224 */ /* 0x000fe200078e00ff */
[----:B------:R-:W3:Y:S01]  /*63f0*/  LDCU.64 UR6, c[0x4][0x88] ;  /* 0x01001100ff0677ac */ /* 0x000ee20008000a00 */
[----:B------:R-:W4:Y:S01]  /*6400*/  LDCU.64 UR4, c[0x4][0x8] ;  /* 0x01000100ff0477ac */ /* 0x000f220008000a00 */
[----:B-1----:R-:W-:Y:S02]  /*6410*/  MOV R4, UR8 ;  /* 0x0000000800047c02 */ /* 0x002fe40008000f00 */
[----:B------:R-:W-:Y:S02]  /*6420*/  MOV R5, UR9 ;  /* 0x0000000900057c02 */ /* 0x000fe40008000f00 */
[----:B---3--:R-:W-:Y:S01]  /*6430*/  MOV R7, UR7 ;  /* 0x0000000700077c02 */ /* 0x008fe20008000f00 */
[----:B------:R-:W-:Y:S01]  /*6440*/  IMAD.U32 R6, RZ, RZ, UR6 ;  /* 0x00000006ff067e24 */ /* 0x000fe2000f8e00ff */
[----:B----4-:R-:W-:Y:S01]  /*6450*/  MOV R11, UR5 ;  /* 0x00000005000b7c02 */ /* 0x010fe20008000f00 */
[----:B------:R-:W-:Y:S02]  /*6460*/  IMAD.U32 R10, RZ, RZ, UR4 ;  /* 0x00000004ff0a7e24 */ /* 0x000fe4000f8e00ff */
[----:B------:R-:W-:Y:S07]  /*6470*/  LEPC R20, `(.L_x_104) ;  /* 0x000000001014794e */ /* 0x000fee0000000000 */
[----:B--2---:R-:W-:Y:S05]  /*6480*/  CALL.ABS.NOINC R2 ;  /* 0x0000000002007343 */ /* 0x004fea0003c00000 */
.L_x_104:
[----:B------:R-:W-:Y:S01]  /*6490*/  ISETP.NE.U32.AND P4, PT, R82, RZ, PT ;  /* 0x000000ff5200720c */ /* 0x000fe20003f85070 */
[----:B------:R-:W-:Y:S01]  /*64a0*/  UISETP.NE.AND UP2, UPT, UR48, URZ, UPT ;  /* 0x000000ff3000728c */ /* 0x000fe2000bf45270 */
[----:B------:R-:W-:Y:S01]  /*64b0*/  ISETP.NE.U32.AND P2, PT, RZ, UR38, PT ;  /* 0x00000026ff007c0c */ /* 0x000fe2000bf45070 */
[----:B------:R-:W-:Y:S01]  /*64c0*/  UISETP.NE.U32.AND UP1, UPT, UR44, URZ, UPT ;  /* 0x000000ff2c00728c */ /* 0x000fe2000bf25070 */
[----:B------:R-:W-:Y:S01]  /*64d0*/  ISETP.NE.AND.EX P4, PT, R83, RZ, PT, P4 ;  /* 0x000000ff5300720c */ /* 0x000fe20003f85340 */
[----:B------:R-:W-:Y:S01]  /*64e0*/  UPLOP3.LUT UP0, UPT, UPT, UPT, UPT, 0x40, 0x4 ;  /* 0x000000000004789c */ /* 0x000fe20003f0e870 */
[----:B------:R-:W-:Y:S01]  /*64f0*/  ISETP.NE.AND.EX P2, PT, RZ, UR39, PT, P2 ;  /* 0x00000027ff007c0c */ /* 0x000fe2000bf45320 */
[----:B------:R-:W-:Y:S01]  /*6500*/  UISETP.NE.AND.EX UP1, UPT, UR45, URZ, UPT, UP1 ;  /* 0x000000ff2d00728c */ /* 0x000fe2000bf25310 */
[----:B------:R-:W-:Y:S04]  /*6510*/  PLOP3.LUT P1, PT, PT, PT, UP2, 0x80, 0x8 ;  /* 0x000000000008781c */ /* 0x000fe80003f2f028 */
[----:B------:R-:W-:Y:S06]  /*6520*/  @UP2 UPLOP3.LUT UP0, UPT, UPT, UPT, UP1, 0x80, 0x8 ;  /* 0x000000000008289c */ /* 0x000fec0003f0f010 */
[----:B------:R-:W-:Y:S01]  /*6530*/  PLOP3.LUT P0, PT, PT, PT, UP0, 0x80, 0x8 ;  /* 0x000000000008781c */ /* 0x000fe20003f0f008 */
[----:B------:R-:W-:Y:S01]  /*6540*/  @!UPT UIADD3 URZ, UPT, UPT, URZ, URZ, URZ ;  /* 0x000000fffffff290 */ /* 0x000fe2000fffe0ff */
[----:B------:R-:W-:Y:S11]  /*6550*/  BRA.U !UP1, `(.L_x_106) ;  /* 0x0000000109387547 */ /* 0x000ff6000b800000 */
[----:B------:R-:W-:Y:S01]  /*6560*/  UISETP.NE.U32.AND UP0, UPT, UR38, URZ, UPT ;  /* 0x000000ff2600728c */ /* 0x000fe2000bf05070 */
[----:B------:R-:W-:Y:S02]  /*6570*/  HFMA2 R0, -RZ, RZ, 0, 5.9604644775390625e-08 ;  /* 0x00000001ff007431 */ /* 0x000fe400000001ff */
[----:B------:R-:W-:Y:S01]  /*6580*/  IMAD.MOV.U32 R88, RZ, RZ, 0x1 ;  /* 0x00000001ff587424 */ /* 0x000fe200078e00ff */
[----:B------:R-:W-:Y:S06]  /*6590*/  UISETP.NE.AND.EX UP0, UPT, UR39, URZ, UPT, UP0 ;  /* 0x000000ff2700728c */ /* 0x000fec000bf05300 */
[----:B------:R-:W-:Y:S05]  /*65a0*/  PLOP3.LUT P3, PT, PT, PT, UP0, 0x80, 0x8 ;  /* 0x000000000008781c */ /* 0x000fea0003f6f008 */
[----:B------:R-:W1:Y:S01]  /*65b0*/  @UP0 LDCU.64 UR6, c[0x0][0xc88] ;  /* 0x00019100ff0607ac */ /* 0x000e620008000a00 */
[----:B------:R-:W-:Y:S07]  /*65c0*/  @UP0 UIMAD UR4, UR36, UR44, URZ ;  /* 0x0000002c240402a4 */ /* 0x000fee000f8e02ff */
[----:B------:R-:W-:Y:S01]  /*65d0*/  @!P3 PRMT R88, R0, 0x7610, R88 ;  /* 0x000076100058b816 */ /* 0x000fe20000000058 */
[----:B-1----:R-:W-:Y:S03]  /*65e0*/  @UP0 UIMAD.WIDE UR6, UR4, 0x4, UR6 ;  /* 0x00000004040608a5 */ /* 0x002fe6000f8e0206 */
[----:B------:R-:W1:Y:S03]  /*65f0*/  @!UP0 LDCU UR4, c[0x0][0xc80] ;  /* 0x00019000ff0487ac */ /* 0x000e660008000800 */
[----:B------:R-:W-:Y:S01]  /*6600*/  IMAD.U32 R2, RZ, RZ, UR6 ;  /* 0x00000006ff027e24 */ /* 0x000fe2000f8e00ff */
[----:B------:R-:W-:Y:S05]  /*6610*/  MOV R3, UR7 ;  /* 0x0000000700037c02 */ /* 0x000fea0008000f00 */
[----:B-----5:R2:W5:Y:S02]  /*6620*/  @P3 LDG.E R49, desc[UR46][R2.64] ;  /* 0x0000002e02313981 */ /* 0x020564000c1e1900 */
[----:B-12---:R-:W-:Y:S02]  /*6630*/  @!P3 IMAD.U32 R49, RZ, RZ, UR4 ;  /* 0x00000004ff31be24 */ /* 0x006fe4000f8e00ff */
.L_x_106:
[----:B------:R-:W-:Y:S05]  /*6640*/  @!P4 BRA `(.L_x_107) ;  /* 0x000000000020c947 */ /* 0x000fea0003800000 */
[----:B------:R-:W-:Y:S04]  /*6650*/  ISETP.NE.U32.AND P3, PT, R80, RZ, PT ;  /* 0x000000ff5000720c */ /* 0x000fe80003f65070 */
[----:B------:R-:W-:Y:S11]  /*6660*/  ISETP.NE.AND.EX P3, PT, R81, RZ, PT, P3 ;  /* 0x000000ff5100720c */ /* 0x000ff60003f65330 */
[----:B------:R-:W-:Y:S02]  /*6670*/  @!UPT UIADD3 URZ, UPT, UPT, URZ, URZ, URZ ;  /* 0x000000fffffff290 */ /* 0x000fe4000fffe0ff */
[----:B------:R-:W1:Y:S01]  /*6680*/  @P3 LDC.64 R2, c[0x0][0xca8] ;  /* 0x00032a00ff023b82 */ /* 0x000e620000000a00 */
[----:B------:R-:W-:Y:S04]  /*6690*/  @P3 IMAD R0, R82, UR36, RZ ;  /* 0x0000002452003c24 */ /* 0x000fe8000f8e02ff */
[----:B-1----:R-:W-:Y:S05]  /*66a0*/  @P3 IMAD.WIDE R2, R0, 0x4, R2 ;  /* 0x0000000400023825 */ /* 0x002fea00078e0202 */
[----:B-----5:R1:W5:Y:S02]  /*66b0*/  @P3 LDG.E R47, desc[UR46][R2.64] ;  /* 0x0000002e022f3981 */ /* 0x020364000c1e1900 */
[----:B-1----:R-:W2:Y:S02]  /*66c0*/  @!P3 LDC R47, c[0x0][0xca0] ;  /* 0x00032800ff2fbb82 */ /* 0x002ea40000000800 */
.L_x_107:
[----:B-----5:R-:W-:Y:S01]  /*66d0*/  FSETP.NEU.AND P3, PT, R49, RZ, PT ;  /* 0x000000ff3100720b */ /* 0x020fe20003f6d000 */
[----:B------:R-:W-:Y:S01]  /*66e0*/  ULOP3.LUT UR4, UR52, 0x1, URZ, 0x3c, !UPT ;  /* 0x0000000134047892 */ /* 0x000fe2000f8e3cff */
[----:B------:R-:W-:Y:S01]  /*66f0*/  SEL R4, RZ, 0xffffffff, P2 ;  /* 0xffffffffff047807 */ /* 0x000fe20001000000 */
[----:B------:R-:W-:Y:S01]  /*6700*/  IMAD.U32 R72, RZ, RZ, UR56 ;  /* 0x00000038ff487e24 */ /* 0x000fe2000f8e00ff */
[----:B------:R-:W-:Y:S01]  /*6710*/  @P1 LOP3.LUT P2, RZ, R88, 0xff, RZ, 0xc0, !PT ;  /* 0x000000ff58ff1812 */ /* 0x000fe2000784c0ff */
[----:B------:R-:W-:Y:S01]  /*6720*/  IMAD.SHL.U32 R106, R94, 0x10, RZ ;  /* 0x000000105e6a7824 */ /* 0x000fe200078e00ff */
[----:B------:R-:W-:Y:S01]  /*6730*/  @P1 SEL R0, RZ, 0xffffffff, P3 ;  /* 0xffffffffff001807 */ /* 0x000fe20001800000 */
[----:B------:R-:W-:Y:S01]  /*6740*/  IMAD.U32 R107, RZ, RZ, UR4 ;  /* 0x00000004ff6b7e24 */ /* 0x000fe2000f8e00ff */
[----:B------:R-:W-:Y:S01]  /*6750*/  LEA R73, R45, UR49, 0x3 ;  /* 0x000000312d497c11 */ /* 0x000fe2000f8e18ff */
[----:B------:R-:W-:Y:S01]  /*6760*/  IMAD.SHL.U32 R72, R72, 0x2000, RZ ;  /* 0x0000200048487824 */ /* 0x000fe200078e00ff */
[----:B------:R-:W-:Y:S01]  /*6770*/  @P0 SEL R0, R4, R0, !P2 ;  /* 0x0000000004000207 */ /* 0x000fe20005000000 */
[----:B------:R-:W-:Y:S01]  /*6780*/  IMAD.SHL.U32 R105, R93, 0x10, RZ ;  /* 0x000000105d697824 */ /* 0x000fe200078e00ff */
[----:B------:R-:W-:Y:S01]  /*6790*/  PLOP3.LUT P2, PT, PT, PT, UP1, 0x80, 0x8 ;  /* 0x000000000008781c */ /* 0x000fe20003f4f018 */
[----:B------:R-:W-:Y:S01]  /*67a0*/  IMAD.IADD R67, R99, 0x1, R72 ;  /* 0x0000000163437824 */ /* 0x000fe200078e0248 */
[----:B------:R-:W-:Y:S01]  /*67b0*/  @P1 LOP3.LUT R0, R0, 0x1, RZ, 0xc0, !PT ;  /* 0x0000000100001812 */ /* 0x000fe200078ec0ff */
[----:B------:R-:W-:Y:S01]  /*67c0*/  BSSY B1, `(.L_x_108) ;  /* 0x0000039000017945 */ /* 0x000fe20003800000 */
[----:B------:R-:W-:Y:S01]  /*67d0*/  LOP3.LUT P4, R102, R88, 0xff, RZ, 0xc0, !PT ;  /* 0x000000ff58667812 */ /* 0x000fe2000788c0ff */
[----:B------:R-:W-:Y:S01]  /*67e0*/  IMAD.IADD R66, R67, 0x1, R106 ;  /* 0x0000000143427824 */ /* 0x000fe200078e026a */
[----:B------:R-:W-:Y:S01]  /*67f0*/  ISETP.NE.U32.OR P5, PT, R0, 0x1, !P1 ;  /* 0x000000010000780c */ /* 0x000fe20004fa5470 */
[----:B------:R-:W-:Y:S01]  /*6800*/  IMAD.U32 R0, RZ, RZ, UR56 ;  /* 0x00000038ff007e24 */ /* 0x000fe2000f8e00ff */
[----:B------:R-:W-:Y:S01]  /*6810*/  SEL R3, RZ, 0xffffffff, P3 ;  /* 0xffffffffff037807 */ /* 0x000fe20001800000 */
[----:B------:R-:W-:Y:S01]  /*6820*/  IMAD.MOV.U32 R75, RZ, RZ, 0x1 ;  /* 0x00000001ff4b7424 */ /* 0x000fe200078e00ff */
[----:B------:R-:W-:Y:S01]  /*6830*/  P2R R104, PR, RZ, 0x20 ;  /* 0x00000020ff687803 */ /* 0x000fe20000000000 */
[----:B------:R-:W-:Y:S01]  /*6840*/  IMAD R48, R45, 0x40, R46 ;  /* 0x000000402d307824 */ /* 0x000fe200078e022e */
[----:B------:R-:W-:Y:S01]  /*6850*/  LEA R0, R0, UR49, 0x3 ;  /* 0x0000003100007c11 */ /* 0x000fe2000f8e18ff */
[----:B------:R-:W-:Y:S01]  /*6860*/  IMAD.U32 R74, RZ, RZ, UR56 ;  /* 0x00000038ff4a7e24 */ /* 0x000fe2000f8e00ff */
[----:B------:R-:W-:Y:S02]  /*6870*/  @P2 SEL R3, R4, R3, !P4 ;  /* 0x0000000304032207 */ /* 0x000fe40006000000 */
[----:B------:R-:W-:Y:S02]  /*6880*/  CS2R R78, SRZ ;  /* 0x00000000004e7805 */ /* 0x000fe4000001ff00 */
[----:B------:R-:W-:Y:S02]  /*6890*/  CS2R R76, SRZ ;  /* 0x00000000004c7805 */ /* 0x000fe4000001ff00 */
[----:B------:R-:W-:Y:S02]  /*68a0*/  CS2R R70, SRZ ;  /* 0x0000000000467805 */ /* 0x000fe4000001ff00 */
[----:B------:R-:W-:Y:S02]  /*68b0*/  LOP3.LUT R3, R3, 0x1, RZ, 0xc0, !PT ;  /* 0x0000000103037812 */ /* 0x000fe400078ec0ff */
[----:B------:R-:W-:Y:S02]  /*68c0*/  CS2R R68, SRZ ;  /* 0x0000000000447805 */ /* 0x000fe4000001ff00 */
[----:B------:R-:W-:Y:S02]  /*68d0*/  @P5 SHF.L.U32 R2, R107, 0x1f, RZ ;  /* 0x0000001f6b025819 */ /* 0x000fe400000006ff */
[----:B------:R-:W-:Y:S02]  /*68e0*/  CS2R R62, SRZ ;  /* 0x00000000003e7805 */ /* 0x000fe4000001ff00 */
[----:B------:R-:W-:Y:S02]  /*68f0*/  ISETP.NE.U32.AND P2, PT, R3, 0x1, PT ;  /* 0x000000010300780c */ /* 0x000fe40003f45070 */
[----:B------:R-:W-:Y:S01]  /*6900*/  CS2R R60, SRZ ;  /* 0x00000000003c7805 */ /* 0x000fe2000001ff00 */
[----:B------:R1:W3:Y:S01]  /*6910*/  @P5 SYNCS.PHASECHK.TRANS64.TRYWAIT P1, [R0+URZ+0xe0], R2 ;  /* 0x0000e002000055a7 */ /* 0x0002e200080211ff */
[----:B------:R-:W-:Y:S02]  /*6920*/  CS2R R58, SRZ ;  /* 0x00000000003a7805 */ /* 0x000fe4000001ff00 */
[----:B------:R-:W-:Y:S02]  /*6930*/  P2R R108, PR, RZ, 0x4 ;  /* 0x00000004ff6c7803 */ /* 0x000fe40000000000 */
[----:B------:R-:W-:Y:S01]  /*6940*/  CS2R R56, SRZ ;  /* 0x0000000000387805 */ /* 0x000fe2000001ff00 */
[----:B------:R-:W-:Y:S02]  /*6950*/  IMAD.IADD R65, R67, 0x1, R105 ;  /* 0x0000000143417824 */ /* 0x000fe400078e0269 */
[----:B------:R-:W-:Y:S01]  /*6960*/  IMAD.IADD R64, R98, 0x1, R66 ;  /* 0x0000000162407824 */ /* 0x000fe200078e0242 */
[----:B-1----:R-:W-:Y:S04]  /*6970*/  SHF.L.U32 R2, R97, 0x1f, RZ ;  /* 0x0000001f61027819 */ /* 0x002fe800000006ff */
[----:B------:R1:W4:Y:S01]  /*6980*/  SYNCS.PHASECHK.TRANS64.TRYWAIT P0, [R73+URZ+0x140], R2 ;  /* 0x00014002490075a7 */ /* 0x00032200080011ff */
[----:B---3--:R-:W-:Y:S01]  /*6990*/  @P5 SEL R75, RZ, 0x1, !P1 ;  /* 0x00000001ff4b5807 */ /* 0x008fe20004800000 */
[----:B-1----:R-:W-:Y:S06]  /*69a0*/  @!P5 BRA `(.L_x_109) ;  /* 0x000000000068d947 */ /* 0x002fec0003800000 */
[----:B------:R-:W-:Y:S01]  /*69b0*/  ISETP.NE.AND P1, PT, R75, RZ, PT ;  /* 0x000000ff4b00720c */ /* 0x000fe20003f25270 */
[----:B------:R-:W-:Y:S01]  /*69c0*/  BSSY B0, `(.L_x_110) ;  /* 0x000000d000007945 */ /* 0x000fe20003800000 */
[----:B------:R-:W-:Y:S02]  /*69d0*/  CS2R R58, SRZ ;  /* 0x00000000003a7805 */ /* 0x000fe4000001ff00 */
[----:B------:R-:W-:Y:S02]  /*69e0*/  CS2R R56, SRZ ;  /* 0x0000000000387805 */ /* 0x000fe4000001ff00 */
[----:B------:R-:W-:Y:S02]  /*69f0*/  CS2R R62, SRZ ;  /* 0x00000000003e7805 */ /* 0x000fe4000001ff00 */
[----:B------:R-:W-:Y:S02]  /*6a00*/  CS2R R60, SRZ ;  /* 0x00000000003c7805 */ /* 0x000fe4000001ff00 */
[----:B------:R-:W-:Y:S02]  /*6a10*/  CS2R R70, SRZ ;  /* 0x0000000000467805 */ /* 0x000fe4000001ff00 */
[----:B------:R-:W-:Y:S02]  /*6a20*/  CS2R R68, SRZ ;  /* 0x0000000000447805 */ /* 0x000fe4000001ff00 */
[----:B------:R-:W-:Y:S02]  /*6a30*/  CS2R R78, SRZ ;  /* 0x00000000004e7805 */ /* 0x000fe4000001ff00 */
[----:B------:R-:W-:Y:S01]  /*6a40*/  CS2R R76, SRZ ;  /* 0x00000000004c7805 */ /* 0x000fe2000001ff00 */
[----:B------:R-:W-:Y:S06]  /*6a50*/  @P1 BRA `(.L_x_111) ;  /* 0x00000000000c1947 */ /* 0x000fec0003800000 */
[----:B------:R-:W-:Y:S04]  /*6a60*/  SHF.L.U32 R3, R107, 0x1f, RZ ;  /* 0x0000001f6b037819 */ /* 0x000fe800000006ff */
[----:B------:R-:W1:Y:S02]  /*6a70*/  SYNCS.PHASECHK.TRANS64.TRYWAIT P1, [R0+URZ+0xe0], R3 ;  /* 0x0000e003000075a7 */ /* 0x000e6400080211ff */
[----:B-1----:R-:W-:Y:S05]  /*6a80*/  @!P1 BRA `(.L_x_112) ;  /* 0x00000028000c9947 */ /* 0x002fea0003800000 */
.L_x_111:
[----:B------:R-:W-:Y:S05]  /*6a90*/  BSYNC B0 ;  /* 0x0000000000007941 */ /* 0x000fea0003800000 */
.L_x_110:
[----:B------:R-:W-:Y:S01]  /*6aa0*/  ISETP.NE.AND P1, PT, R108, RZ, PT ;  /* 0x000000ff6c00720c */ /* 0x000fe20003f25270 */
[----:B------:R-:W-:Y:S04]  /*6ab0*/  UIADD3 UR5, UPT, UPT, UR56, 0x1, URZ ;  /* 0x0000000138057890 */ /* 0x000fe8000fffe0ff */
[----:B------:R-:W-:Y:S04]  /*6ac0*/  UISETP.NE.AND UP0, UPT, UR5, 0x3, UPT ;  /* 0x000000030500788c */ /* 0x000fe8000bf05270 */
[----:B------:R-:W-:Y:S02]  /*6ad0*/  USEL UR4, URZ, 0x1, UP0 ;  /* 0x00000001ff047887 */ /* 0x000fe40008000000 */
[----:B------:R-:W-:Y:S02]  /*6ae0*/  USEL UR5, UR5, URZ, UP0 ;  /* 0x000000ff05057287 */ /* 0x000fe40008000000 */
[----:B------:R3:W1:Y:S02]  /*6af0*/  @P1 LDS.128 R56, [R67] ;  /* 0x0000000043381984 */ /* 0x0006640000000c00 */
[----:B------:R-:W-:Y:S02]  /*6b00*/  LOP3.LUT R107, R107, UR4, RZ, 0x3c, !PT ;  /* 0x000000046b6b7c12 */ /* 0x000fe4000f8e3cff */
[----:B------:R3:W1:Y:S01]  /*6b10*/  @P1 LDS.128 R60, [R66+0x10] ;  /* 0x00001000423c1984 */ /* 0x0006620000000c00 */
[----:B------:R-:W-:Y:S03]  /*6b20*/  IMAD.U32 R74, RZ, RZ, UR5 ;  /* 0x00000005ff4a7e24 */ /* 0x000fe6000f8e00ff */
[----:B------:R3:W1:Y:S04]  /*6b30*/  @P1 LDS.128 R68, [R65+0x20] ;  /* 0x0000200041441984 */ /* 0x0006680000000c00 */
[----:B------:R3:W1:Y:S02]  /*6b40*/  @P1 LDS.128 R76, [R64+0x10] ;  /* 0x00001000404c1984 */ /* 0x0006640000000c00 */
.L_x_109:
[----:B------:R-:W-:Y:S05]  /*6b50*/  BSYNC B1 ;  /* 0x0000000000017941 */ /* 0x000fea0003800000 */
.L_x_108:
[----:B-1----:R-:W-:Y:S04]  /*6b60*/  SHF.R.U32.HI R0, RZ, 0x15, R48 ;  /* 0x00000015ff007819 */ /* 0x002fe80000011630 */
[----:B------:R-:W-:Y:S01]  /*6b70*/  LOP3.LUT P1, RZ, R0, 0x3, R92, 0x48, !PT ;  /* 0x0000000300ff7812 */ /* 0x000fe2000782485c */
[----:B------:R-:W-:Y:S01]  /*6b80*/  @!UPT UIADD3 URZ, UPT, UPT, URZ, URZ, URZ ;  /* 0x000000fffffff290 */ /* 0x000fe2000fffe0ff */
[----:B----4-:R-:W-:Y:S11]  /*6b90*/  @P0 BRA `(.L_x_113) ;  /* 0x0000000000080947 */ /* 0x010ff60003800000 */
[----:B------:R-:W1:Y:S02]  /*6ba0*/  SYNCS.PHASECHK.TRANS64.TRYWAIT P0, [R73+URZ+0x140], R2 ;  /* 0x00014002490075a7 */ /* 0x000e6400080011ff */
[----:B-1----:R-:W-:Y:S05]  /*6bb0*/  @!P0 BRA `(.L_x_114) ;  /* 0x0000002400d48947 */ /* 0x002fea0003800000 */
.L_x_113:
[----:B------:R-:W-:Y:S05]  /*6bc0*/  @!P1 BRA `(.L_x_115) ;  /* 0x0000000000409947 */ /* 0x000fea0003800000 */
[----:B------:R-:W4:Y:S01]  /*6bd0*/  LDCU.64 UR8, c[0x4][0x70] ;  /* 0x01000e00ff0877ac */ /* 0x000f220008000a00 */
[----:B------:R-:W-:Y:S01]  /*6be0*/  MOV R3, 0x0 ;  /* 0x0000000000037802 */ /* 0x000fe20000000f00 */
[----:B------:R-:W-:Y:S02]  /*6bf0*/  HFMA2 R12, -RZ, RZ, 0, 5.9604644775390625e-08 ;  /* 0x00000001ff0c7431 */ /* 0x000fe400000001ff */
[----:B------:R-:W-:Y:S02]  /*6c00*/  IMAD.MOV.U32 R8, RZ, RZ, 0x192 ;  /* 0x00000192ff087424 */ /* 0x000fe400078e00ff */
[----:B------:R-:W-:Y:S01]  /*6c10*/  IMAD.MOV.U32 R13, RZ, RZ, RZ ;  /* 0x000000ffff0d7224 */ /* 0x000fe200078e00ff */
[----:B------:R-:W5:Y:S01]  /*6c20*/  LDCU.64 UR6, c[0x4][0x78] ;  /* 0x01000f00ff0677ac */ /* 0x000f620008000a00 */
[----:B-1----:R-:W1:Y:S01]  /*6c30*/  LDC.64 R2, c[0x4][R3] ;  /* 0x0100000003027b82 */ /* 0x002e620000000a00 */
[----:B------:R-:W2:Y:S01]  /*6c40*/  LDCU.64 UR4, c[0x4][0x10] ;  /* 0x01000200ff0477ac */ /* 0x000ea20008000a00 */
[----:B----4-:R-:W-:Y:S01]  /*6c50*/  MOV R5, UR9 ;  /* 0x0000000900057c02 */ /* 0x010fe20008000f00 */
[----:B------:R-:W-:Y:S01]  /*6c60*/  IMAD.U32 R4, RZ, RZ, UR8 ;  /* 0x00000008ff047e24 */ /* 0x000fe2000f8e00ff */
[----:B-----5:R-:W-:Y:S01]  /*6c70*/  MOV R7, UR7 ;  /* 0x0000000700077c02 */ /* 0x020fe20008000f00 */
[----:B------:R-:W-:Y:S01]  /*6c80*/  IMAD.U32 R6, RZ, RZ, UR6 ;  /* 0x00000006ff067e24 */ /* 0x000fe2000f8e00ff */
[----:B--2---:R-:W-:Y:S01]  /*6c90*/  MOV R11, UR5 ;  /* 0x00000005000b7c02 */ /* 0x004fe20008000f00 */
[----:B------:R-:W-:Y:S02]  /*6ca0*/  IMAD.U32 R10, RZ, RZ, UR4 ;  /* 0x00000004ff0a7e24 */ /* 0x000fe4000f8e00ff */
[----:B------:R-:W-:Y:S07]  /*6cb0*/  LEPC R20, `(.L_x_115) ;  /* 0x000000001014794e */ /* 0x000fee0000000000 */
[----:B-1-3--:R-:W-:Y:S05]  /*6cc0*/  CALL.ABS.NOINC R2 ;  /* 0x0000000002007343 */ /* 0x00afea0003c00000 */
.L_x_115:
[----:B------:R-:W-:Y:S01]  /*6cd0*/  SHF.L.U32 R50, R56, 0x10, RZ ;  /* 0x0000001038327819 */ /* 0x000fe200000006ff */
[----:B------:R-:W-:Y:S05]  /*6ce0*/  WARPSYNC.ALL ;  /* 0x0000000000007948 */ /* 0x000fea0003800000 */
[----:B------:R-:W-:Y:S01]  /*6cf0*/  R2UR UR4, R48 ;  /* 0x00000000300472ca */ /* 0x000fe200000e0000 */
[----:B------:R-:W-:Y:S01]  /*6d00*/  BSSY.RECONVERGENT B0, `(.L_x_116) ;  /* 0x0000085000007945 */ /* 0x000fe20003800200 */
[----:B------:R-:W-:Y:S02]  /*6d10*/  LOP3.LUT R51, R56, 0xffff0000, RZ, 0xc0, !PT ;  /* 0xffff000038337812 */ /* 0x000fe400078ec0ff */
[----:B------:R-:W-:Y:S02]  /*6d20*/  SHF.L.U32 R52, R57, 0x10, RZ ;  /* 0x0000001039347819 */ /* 0x000fe400000006ff */
[----:B------:R-:W-:Y:S07]  /*6d30*/  ISETP.NE.AND P0, PT, R100, RZ, PT ;  /* 0x000000ff6400720c */ /* 0x000fee0003f05270 */
[----:B------:R-:W2:Y:S02]  /*6d40*/  LDTM.x32 R4, tmem[UR4] ;  /* 0x00000004000479ee */ /* 0x000ea400082c0000 */
[C---:B--2---:R-:W-:Y:S01]  /*6d50*/  FMUL R0, R47.reuse, R4 ;  /* 0x000000042f007220 */ /* 0x044fe20000400000 */
[C---:B-1----:R-:W-:Y:S01]  /*6d60*/  FMUL R2, R47.reuse, R5 ;  /* 0x000000052f027220 */ /* 0x042fe20000400000 */
[C---:B------:R-:W-:Y:S01]  /*6d70*/  FMUL R4, R47.reuse, R8 ;  /* 0x000000082f047220 */ /* 0x040fe20000400000 */
[C---:B------:R-:W-:Y:S01]  /*6d80*/  FMUL R3, R47.reuse, R6 ;  /* 0x000000062f037220 */ /* 0x040fe20000400000 */
[C---:B------:R-:W-:Y:S01]  /*6d90*/  FMUL R5, R47.reuse, R9 ;  /* 0x000000092f057220 */ /* 0x040fe20000400000 */
[C---:B------:R-:W-:Y:S01]  /*6da0*/  FMUL R8, R47.reuse, R12 ;  /* 0x0000000c2f087220 */ /* 0x040fe20000400000 */
[C---:B------:R-:W-:Y:S01]  /*6db0*/  FMUL R6, R47.reuse, R10 ;  /* 0x0000000a2f067220 */ /* 0x040fe20000400000 */
[C---:B------:R-:W-:Y:S01]  /*6dc0*/  FMUL R9, R47.reuse, R13 ;  /* 0x0000000d2f097220 */ /* 0x040fe20000400000 */
[----:B------:R-:W-:Y:S01]  /*6dd0*/  FMUL R12, R47, R16 ;  /* 0x000000102f0c7220 */ /* 0x000fe20000400000 */
[----:B------:R-:W-:Y:S01]  /*6de0*/  FFMA R0, R49, R50, R0 ;  /* 0x0000003231007223 */ /* 0x000fe20000000000 */
[C---:B------:R-:W-:Y:S01]  /*6df0*/  FMUL R10, R47.reuse, R14 ;  /* 0x0000000e2f0a7220 */ /* 0x040fe20000400000 */
[C---:B------:R-:W-:Y:S01]  /*6e00*/  FMUL R13, R47.reuse, R17 ;  /* 0x000000112f0d7220 */ /* 0x040fe20000400000 */
[----:B------:R-:W-:Y:S01]  /*6e10*/  FMUL R16, R47, R20 ;  /* 0x000000142f107220 */ /* 0x000fe20000400000 */
[----:B------:R-:W-:Y:S01]  /*6e20*/  FFMA R2, R49, R51, R2 ;  /* 0x0000003331027223 */ /* 0x000fe20000000002 */
[C---:B------:R-:W-:Y:S01]  /*6e30*/  FMUL R14, R47.reuse, R18 ;  /* 0x000000122f0e7220 */ /* 0x040fe20000400000 */
[C---:B------:R-:W-:Y:S01]  /*6e40*/  FMUL R17, R47.reuse, R21 ;  /* 0x000000152f117220 */ /* 0x040fe20000400000 */
[C---:B------:R-:W-:Y:S01]  /*6e50*/  FMUL R20, R47.reuse, R24 ;  /* 0x000000182f147220 */ /* 0x040fe20000400000 */
[C---:B------:R-:W-:Y:S01]  /*6e60*/  FMUL R18, R47.reuse, R22 ;  /* 0x000000162f127220 */ /* 0x040fe20000400000 */
[C---:B------:R-:W-:Y:S01]  /*6e70*/  FMUL R21, R47.reuse, R25 ;  /* 0x000000192f157220 */ /* 0x040fe20000400000 */
[C---:B------:R-:W-:Y:S01]  /*6e80*/  FMUL R24, R47.reuse, R28 ;  /* 0x0000001c2f187220 */ /* 0x040fe20000400000 */
[C---:B------:R-:W-:Y:S01]  /*6e90*/  FMUL R22, R47.reuse, R26 ;  /* 0x0000001a2f167220 */ /* 0x040fe20000400000 */
[C---:B------:R-:W-:Y:S01]  /*6ea0*/  FMUL R25, R47.reuse, R29 ;  /* 0x0000001d2f197220 */ /* 0x040fe20000400000 */
[----:B------:R-:W-:Y:S01]  /*6eb0*/  FMUL R28, R47, R32 ;  /* 0x000000202f1c7220 */ /* 0x000fe20000400000 */
[----:B------:R-:W-:Y:S01]  /*6ec0*/  LOP3.LUT R32, R57, 0xffff0000, RZ, 0xc0, !PT ;  /* 0xffff000039207812 */ /* 0x000fe200078ec0ff */
[C---:B------:R-:W-:Y:S01]  /*6ed0*/  FMUL R26, R47.reuse, R30 ;  /* 0x0000001e2f1a7220 */ /* 0x040fe20000400000 */
[----:B------:R-:W-:Y:S01]  /*6ee0*/  FMUL R29, R47, R33 ;  /* 0x000000212f1d7220 */ /* 0x000fe20000400000 */
[----:B------:R-:W-:Y:S01]  /*6ef0*/  SHF.L.U32 R33, R58, 0x10, RZ ;  /* 0x000000103a217819 */ /* 0x000fe200000006ff */
[----:B------:R-:W-:Y:S01]  /*6f00*/  FFMA R3, R49, R52, R3 ;  /* 0x0000003431037223 */ /* 0x000fe20000000003 */
[----:B------:R-:W-:Y:S01]  /*6f10*/  F2FP.BF16.F32.PACK_AB R52, R2, R0 ;  /* 0x000000000234723e */ /* 0x000fe200000010ff */
[----:B------:R-:W-:Y:S01]  /*6f20*/  FMUL R7, R47, R7 ;  /* 0x000000072f077220 */ /* 0x000fe20000400000 */
[----:B------:R-:W-:Y:S01]  /*6f30*/  SHF.L.U32 R0, R59, 0x10, RZ ;  /* 0x000000103b007819 */ /* 0x000fe200000006ff */
[----:B------:R-:W-:Y:S01]  /*6f40*/  FMUL R30, R47, R34 ;  /* 0x000000222f1e7220 */ /* 0x000fe20000400000 */
[----:B------:R-:W-:Y:S01]  /*6f50*/  LOP3.LUT R34, R58, 0xffff0000, RZ, 0xc0, !PT ;  /* 0xffff00003a227812 */ /* 0x000fe200078ec0ff */
[----:B------:R-:W-:Y:S01]  /*6f60*/  FFMA R7, R49, R32, R7 ;  /* 0x0000002031077223 */ /* 0x000fe20000000007 */
[----:B------:R-:W-:Y:S01]  /*6f70*/  LOP3.LUT R2, R59, 0xffff0000, RZ, 0xc0, !PT ;  /* 0xffff00003b027812 */ /* 0x000fe200078ec0ff */
[----:B------:R-:W-:Y:S01]  /*6f80*/  FFMA R4, R49, R33, R4 ;  /* 0x0000002131047223 */ /* 0x000fe20000000004 */
[----:B------:R-:W-:Y:S01]  /*6f90*/  FMUL R11, R47, R11 ;  /* 0x0000000b2f0b7220 */ /* 0x000fe20000400000 */
[----:B------:R-:W-:Y:S01]  /*6fa0*/  FFMA R5, R49, R34, R5 ;  /* 0x0000002231057223 */ /* 0x000fe20000000005 */
[----:B------:R-:W-:Y:S01]  /*6fb0*/  F2FP.BF16.F32.PACK_AB R53, R7, R3 ;  /* 0x000000030735723e */ /* 0x000fe200000010ff */
[C---:B------:R-:W-:Y:S01]  /*6fc0*/  FFMA R6, R49.reuse, R0, R6 ;  /* 0x0000000031067223 */ /* 0x040fe20000000006 */
[C---:B------:R-:W-:Y:S01]  /*6fd0*/  SHF.L.U32 R0, R60.reuse, 0x10, RZ ;  /* 0x000000103c007819 */ /* 0x040fe200000006ff */
[----:B------:R-:W-:Y:S01]  /*6fe0*/  FFMA R11, R49, R2, R11 ;  /* 0x00000002310b7223 */ /* 0x000fe2000000000b */
[----:B------:R-:W-:Y:S01]  /*6ff0*/  LOP3.LUT R2, R60, 0xffff0000, RZ, 0xc0, !PT ;  /* 0xffff00003c027812 */ /* 0x000fe200078ec0ff */
[----:B------:R-:W-:Y:S01]  /*7000*/  FMUL R15, R47, R15 ;  /* 0x0000000f2f0f7220 */ /* 0x000fe20000400000 */
[----:B------:R-:W-:Y:S01]  /*7010*/  SHF.L.U32 R3, R61, 0x10, RZ ;  /* 0x000000103d037819 */ /* 0x000fe200000006ff */
[----:B------:R-:W-:Y:S01]  /*7020*/  FFMA R8, R49, R0, R8 ;  /* 0x0000000031087223 */ /* 0x000fe20000000008 */
[----:B------:R-:W-:Y:S01]  /*7030*/  LOP3.LUT R0, R61, 0xffff0000, RZ, 0xc0, !PT ;  /* 0xffff00003d007812 */ /* 0x000fe200078ec0ff */
[C---:B------:R-:W-:Y:S01]  /*7040*/  FFMA R9, R49.reuse, R2, R9 ;  /* 0x0000000231097223 */ /* 0x040fe20000000009 */
[C---:B------:R-:W-:Y:S01]  /*7050*/  SHF.L.U32 R2, R62.reuse, 0x10, RZ ;  /* 0x000000103e027819 */ /* 0x040fe200000006ff */
[----:B------:R-:W-:Y:S01]  /*7060*/  FFMA R10, R49, R3, R10 ;  /* 0x00000003310a7223 */ /* 0x000fe2000000000a */
[----:B------:R-:W-:Y:S01]  /*7070*/  SHF.L.U32 R3, R63, 0x10, RZ ;  /* 0x000000103f037819 */ /* 0x000fe200000006ff */
[C---:B------:R-:W-:Y:S01]  /*7080*/  FFMA R15, R49.reuse, R0, R15 ;  /* 0x00000000310f7223 */ /* 0x040fe2000000000f */
[----:B------:R-:W-:Y:S01]  /*7090*/  LOP3.LUT R0, R62, 0xffff0000, RZ, 0xc0, !PT ;  /* 0xffff00003e007812 */ /* 0x000fe200078ec0ff */
[----:B------:R-:W-:Y:S01]  /*70a0*/  FFMA R12, R49, R2, R12 ;  /* 0x00000002310c7223 */ /* 0x000fe2000000000c */
[C---:B------:R-:W-:Y:S01]  /*70b0*/  SHF.L.U32 R2, R68.reuse, 0x10, RZ ;  /* 0x0000001044027819 */ /* 0x040fe200000006ff */
[----:B------:R-:W-:Y:S01]  /*70c0*/  FMUL R19, R47, R19 ;  /* 0x000000132f137220 */ /* 0x000fe20000400000 */
[----:B------:R-:W-:Y:S01]  /*70d0*/  F2FP.BF16.F32.PACK_AB R54, R5, R4 ;  /* 0x000000040536723e */ /* 0x000fe200000010ff */
[----:B------:R-:W-:Y:S01]  /*70e0*/  FFMA R13, R49, R0, R13 ;  /* 0x00000000310d7223 */ /* 0x000fe2000000000d */
[----:B------:R-:W-:Y:S01]  /*70f0*/  LOP3.LUT R0, R63, 0xffff0000, RZ, 0xc0, !PT ;  /* 0xffff00003f007812 */ /* 0x000fe200078ec0ff */
[----:B------:R-:W-:Y:S01]  /*7100*/  FFMA R14, R49, R3, R14 ;  /* 0x00000003310e7223 */ /* 0x000fe2000000000e */
[----:B------:R-:W-:Y:S01]  /*7110*/  LOP3.LUT R3, R68, 0xffff0000, RZ, 0xc0, !PT ;  /* 0xffff000044037812 */ /* 0x000fe200078ec0ff */
[----:B------:R-:W-:Y:S01]  /*7120*/  FMUL R23, R47, R23 ;  /* 0x000000172f177220 */ /* 0x000fe20000400000 */
[----:B------:R-:W-:Y:S01]  /*7130*/  F2FP.BF16.F32.PACK_AB R55, R11, R6 ;  /* 0x000000060b37723e */ /* 0x000fe200000010ff */
[----:B------:R-:W-:Y:S01]  /*7140*/  FFMA R19, R49, R0, R19 ;  /* 0x0000000031137223 */ /* 0x000fe20000000013 */
[----:B------:R-:W-:Y:S01]  /*7150*/  SHF.L.U32 R0, R69, 0x10, RZ ;  /* 0x0000001045007819 */ /* 0x000fe200000006ff */
[----:B------:R-:W-:Y:S01]  /*7160*/  FFMA R16, R49, R2, R16 ;  /* 0x0000000231107223 */ /* 0x000fe20000000010 */
[----:B------:R-:W-:Y:S01]  /*7170*/  LOP3.LUT R2, R69, 0xffff0000, RZ, 0xc0, !PT ;  /* 0xffff000045027812 */ /* 0x000fe200078ec0ff */
[----:B------:R-:W-:Y:S01]  /*7180*/  FFMA R17, R49, R3, R17 ;  /* 0x0000000331117223 */ /* 0x000fe20000000011 */
[----:B------:R-:W-:Y:S01]  /*7190*/  SHF.L.U32 R3, R71, 0x10, RZ ;  /* 0x0000001047037819 */ /* 0x000fe200000006ff */
[----:B------:R-:W-:Y:S01]  /*71a0*/  FFMA R18, R49, R0, R18 ;  /* 0x0000000031127223 */ /* 0x000fe20000000012 */
[C---:B------:R-:W-:Y:S01]  /*71b0*/  SHF.L.U32 R0, R70.reuse, 0x10, RZ ;  /* 0x0000001046007819 */ /* 0x040fe200000006ff */
[----:B------:R1:W-:Y:S01]  /*71c0*/  STS.128 [R67], R52 ;  /* 0x0000003443007388 */ /* 0x0003e20000000c00 */
[----:B------:R-:W-:Y:S01]  /*71d0*/  F2FP.BF16.F32.PACK_AB R8, R9, R8 ;  /* 0x000000080908723e */ /* 0x000fe200000010ff */
[C---:B------:R-:W-:Y:S01]  /*71e0*/  FFMA R23, R49.reuse, R2, R23 ;  /* 0x0000000231177223 */ /* 0x040fe20000000017 */
[----:B------:R-:W-:Y:S01]  /*71f0*/  LOP3.LUT R2, R70, 0xffff0000, RZ, 0xc0, !PT ;  /* 0xffff000046027812 */ /* 0x000fe200078ec0ff */
[----:B------:R-:W-:Y:S01]  /*7200*/  FFMA R20, R49, R0, R20 ;  /* 0x0000000031147223 */ /* 0x000fe20000000014 */
[----:B------:R-:W-:Y:S01]  /*7210*/  LOP3.LUT R0, R71, 0xffff0000, RZ, 0xc0, !PT ;  /* 0xffff000047007812 */ /* 0x000fe200078ec0ff */
[----:B------:R-:W-:Y:S01]  /*7220*/  FMUL R27, R47, R27 ;  /* 0x0000001b2f1b7220 */ /* 0x000fe20000400000 */
[----:B------:R-:W-:Y:S01]  /*7230*/  F2FP.BF16.F32.PACK_AB R9, R15, R10 ;  /* 0x0000000a0f09723e */ /* 0x000fe200000010ff */
[C---:B------:R-:W-:Y:S01]  /*7240*/  FFMA R21, R49.reuse, R2, R21 ;  /* 0x0000000231157223 */ /* 0x040fe20000000015 */
[C---:B------:R-:W-:Y:S01]  /*7250*/  FFMA R22, R49.reuse, R3, R22 ;  /* 0x0000000331167223 */ /* 0x040fe20000000016 */
[----:B------:R-:W-:Y:S01]  /*7260*/  FFMA R27, R49, R0, R27 ;  /* 0x00000000311b7223 */ /* 0x000fe2000000001b */
[C---:B------:R-:W-:Y:S01]  /*7270*/  SHF.L.U32 R2, R76.reuse, 0x10, RZ ;  /* 0x000000104c027819 */ /* 0x040fe200000006ff */
[C---:B------:R-:W-:Y:S01]  /*7280*/  FMUL R31, R47.reuse, R31 ;  /* 0x0000001f2f1f7220 */ /* 0x040fe20000400000 */
[----:B------:R-:W-:Y:S01]  /*7290*/  LOP3.LUT R0, R76, 0xffff0000, RZ, 0xc0, !PT ;  /* 0xffff00004c007812 */ /* 0x000fe200078ec0ff */
[----:B------:R-:W-:Y:S01]  /*72a0*/  FMUL R35, R47, R35 ;  /* 0x000000232f237220 */ /* 0x000fe20000400000 */
[----:B------:R-:W-:Y:S01]  /*72b0*/  SHF.L.U32 R3, R77, 0x10, RZ ;  /* 0x000000104d037819 */ /* 0x000fe200000006ff */
[----:B------:R-:W-:Y:S01]  /*72c0*/  FFMA R24, R49, R2, R24 ;  /* 0x0000000231187223 */ /* 0x000fe20000000018 */
[----:B------:R-:W-:Y:S01]  /*72d0*/  F2FP.BF16.F32.PACK_AB R10, R13, R12 ;  /* 0x0000000c0d0a723e */ /* 0x000fe200000010ff */
[----:B------:R-:W-:Y:S01]  /*72e0*/  FFMA R25, R49, R0, R25 ;  /* 0x0000000031197223 */ /* 0x000fe20000000019 */
[----:B------:R-:W-:Y:S01]  /*72f0*/  F2FP.BF16.F32.PACK_AB R11, R19, R14 ;  /* 0x0000000e130b723e */ /* 0x000fe200000010ff */
[----:B------:R-:W-:Y:S01]  /*7300*/  FFMA R26, R49, R3, R26 ;  /* 0x00000003311a7223 */ /* 0x000fe2000000001a */
[----:B------:R-:W-:Y:S02]  /*7310*/  LOP3.LUT R0, R77, 0xffff0000, RZ, 0xc0, !PT ;  /* 0xffff00004d007812 */ /* 0x000fe400078ec0ff */
[C---:B------:R-:W-:Y:S01]  /*7320*/  SHF.L.U32 R2, R78.reuse, 0x10, RZ ;  /* 0x000000104e027819 */ /* 0x040fe200000006ff */
[----:B------:R1:W-:Y:S01]  /*7330*/  STS.128 [R66+0x10], R8 ;  /* 0x0000100842007388 */ /* 0x0003e20000000c00 */
[----:B------:R-:W-:Y:S01]  /*7340*/  LOP3.LUT R3, R78, 0xffff0000, RZ, 0xc0, !PT ;  /* 0xffff00004e037812 */ /* 0x000fe200078ec0ff */
[----:B------:R-:W-:Y:S01]  /*7350*/  FFMA R31, R49, R0, R31 ;  /* 0x00000000311f7223 */ /* 0x000fe2000000001f */
[----:B------:R-:W-:Y:S01]  /*7360*/  SHF.L.U32 R4, R79, 0x10, RZ ;  /* 0x000000104f047819 */ /* 0x000fe200000006ff */
[----:B------:R-:W-:Y:S01]  /*7370*/  FFMA R28, R49, R2, R28 ;  /* 0x00000002311c7223 */ /* 0x000fe2000000001c */
[----:B------:R-:W-:Y:S01]  /*7380*/  F2FP.BF16.F32.PACK_AB R16, R17, R16 ;  /* 0x000000101110723e */ /* 0x000fe200000010ff */
[----:B------:R-:W-:Y:S01]  /*7390*/  FFMA R29, R49, R3, R29 ;  /* 0x00000003311d7223 */ /* 0x000fe2000000001d */
[----:B------:R-:W-:Y:S01]  /*73a0*/  LOP3.LUT R5, R79, 0xffff0000, RZ, 0xc0, !PT ;  /* 0xffff00004f057812 */ /* 0x000fe200078ec0ff */
[----:B------:R-:W-:Y:S01]  /*73b0*/  FFMA R30, R49, R4, R30 ;  /* 0x00000004311e7223 */ /* 0x000fe2000000001e */
[----:B------:R-:W-:Y:S02]  /*73c0*/  F2FP.BF16.F32.PACK_AB R17, R23, R18 ;  /* 0x000000121711723e */ /* 0x000fe400000010ff */
[----:B------:R-:W-:Y:S01]  /*73d0*/  F2FP.BF16.F32.PACK_AB R18, R21, R20 ;  /* 0x000000141512723e */ /* 0x000fe200000010ff */
[----:B------:R-:W-:Y:S01]  /*73e0*/  FFMA R35, R49, R5, R35 ;  /* 0x0000000531237223 */ /* 0x000fe20000000023 */
[----:B------:R-:W-:Y:S02]  /*73f0*/  F2FP.BF16.F32.PACK_AB R19, R27, R22 ;  /* 0x000000161b13723e */ /* 0x000fe400000010ff */
[----:B------:R-:W-:Y:S02]  /*7400*/  F2FP.BF16.F32.PACK_AB R24, R25, R24 ;  /* 0x000000181918723e */ /* 0x000fe400000010ff */
[----:B------:R-:W-:Y:S01]  /*7410*/  F2FP.BF16.F32.PACK_AB R25, R31, R26 ;  /* 0x0000001a1f19723e */ /* 0x000fe200000010ff */
[----:B------:R1:W-:Y:S01]  /*7420*/  STS.128 [R65+0x20], R16 ;  /* 0x0000201041007388 */ /* 0x0003e20000000c00 */
[----:B------:R-:W-:Y:S02]  /*7430*/  F2FP.BF16.F32.PACK_AB R26, R29, R28 ;  /* 0x0000001c1d1a723e */ /* 0x000fe400000010ff */
[----:B------:R-:W-:Y:S05]  /*7440*/  F2FP.BF16.F32.PACK_AB R27, R35, R30 ;  /* 0x0000001e231b723e */ /* 0x000fea00000010ff */
[----:B------:R1:W-:Y:S01]  /*7450*/  STS.128 [R64+0x10], R24 ;  /* 0x0000101840007388 */ /* 0x0003e20000000c00 */
[----:B------:R-:W-:Y:S01]  /*7460*/  @!PT LDS RZ, [RZ] ;  /* 0x00000000fffff984 */ /* 0x000fe20000000800 */
[----:B------:R-:W-:Y:S01]  /*7470*/  @!PT LDS RZ, [RZ] ;  /* 0x00000000fffff984 */ /* 0x000fe20000000800 */
[----:B------:R-:W-:Y:S01]  /*7480*/  @!PT LDS RZ, [RZ] ;  /* 0x00000000fffff984 */ /* 0x000fe20000000800 */
[----:B------:R-:W-:Y:S01]  /*7490*/  @!PT LDS RZ, [RZ] ;  /* 0x00000000fffff984 */ /* 0x000fe20000000800 */
[----:B------:R2:W-:Y:S07]  /*74a0*/  MEMBAR.ALL.CTA ;  /* 0x0000000000007992 */ /* 0x0005ee0000008000 */
[----:B--2---:R-:W2:Y:S02]  /*74b0*/  FENCE.VIEW.ASYNC.S ;  /* 0x00000000000073c6 */ /* 0x004ea40000000000 */
[----:B--2---:R-:W-:Y:S06]  /*74c0*/  BAR.SYNC.DEFER_BLOCKING 0x1, 0x80 ;  /* 0x0042000000007b1d */ /* 0x004fec0000010000 */
[----:B------:R-:W-:Y:S05]  /*74d0*/  @P0 BRA `(.L_x_117) ;  /* 0x00000000001c0947 */ /* 0x000fea0003800000 */
[----:B------:R-:W-:Y:S01]  /*74e0*/  R2UR UR4, R72 ;  /* 0x00000000480472ca */ /* 0x000fe200000e0000 */
[----:B------:R-:W-:Y:S01]  /*74f0*/  UIADD3 UR6, UP0, UPT, UR54, 0xa80, URZ ;  /* 0x00000a8036067890 */ /* 0x000fe2000ff1e0ff */
[----:B------:R-:W-:Y:S03]  /*7500*/  UMOV UR43, UR36 ;  /* 0x00000024002b7c82 */ /* 0x000fe60008000000 */
[----:B------:R-:W-:Y:S08]  /*7510*/  UIADD3.X UR7, UPT, UPT, URZ, UR55, URZ, UP0, !UPT ;  /* 0x00000037ff077290 */ /* 0x000ff000087fe4ff */
[----:B------:R-:W-:Y:S09]  /*7520*/  UIADD3 UR40, UPT, UPT, UR49, 0x200, UR4 ;  /* 0x0000020031287890 */ /* 0x000ff2000fffe004 */
[----:B------:R2:W-:Y:S02]  /*7530*/  UTMASTG.3D [UR40], [UR6] ;  /* 0x00000028060073b5 */ /* 0x0005e40008010000 */
[----:B--2---:R0:W-:Y:S02]  /*7540*/  UTMACMDFLUSH ;  /* 0x00000000000079b7 */ /* 0x0041e40000000000 */
.L_x_117:
[----:B------:R-:W-:Y:S05]  /*7550*/  BSYNC.RECONVERGENT B0 ;  /* 0x0000000000007941 */ /* 0x000fea0003800200 */
.L_x_116:
[----:B------:R-:W-:Y:S01]  /*7560*/  UIADD3 UR40, UPT, UPT, UR56, 0x1, URZ ;  /* 0x0000000138287890 */ /* 0x000fe2000fffe0ff */
[----:B------:R-:W-:Y:S03]  /*7570*/  BSSY.RECONVERGENT B0, `(.L_x_118) ;  /* 0x0000005000007945 */ /* 0x000fe60003800200 */
[----:B------:R-:W-:Y:S04]  /*7580*/  UISETP.NE.AND UP0, UPT, UR40, 0x3, UPT ;  /* 0x000000032800788c */ /* 0x000fe8000bf05270 */
[----:B------:R-:W-:Y:S01]  /*7590*/  USEL UR43, UR40, URZ, UP0 ;  /* 0x000000ff282b7287 */ /* 0x000fe20008000000 */
[----:B------:R-:W-:Y:S11]  /*75a0*/  @P0 BRA `(.L_x_119) ;  /* 0x0000000000040947 */ /* 0x000ff60003800000 */
[----:B------:R-:W-:Y:S04]  /*75b0*/  DEPBAR.LE SB0, 0x1 ;  /* 0x000080400000791a */ /* 0x000fe80000000000 */
.L_x_119:
[----:B------:R-:W-:Y:S05]  /*75c0*/  BSYNC.RECONVERGENT B0 ;  /* 0x0000000000007941 */ /* 0x000fea0003800200 */
.L_x_118:
[----:B------:R-:W-:Y:S01]  /*75d0*/  BAR.SYNC.DEFER_BLOCKING 0x1, 0x80 ;  /* 0x0042000000007b1d */ /* 0x000fe20000010000 */
[----:B------:R-:W-:Y:S01]  /*75e0*/  ISETP.NE.AND P1, PT, R104, RZ, PT ;  /* 0x000000ff6800720c */ /* 0x000fe20003f25270 */
[----:B------:R-:W-:Y:S01]  /*75f0*/  UISETP.NE.AND UP0, UPT, UR51, URZ, UPT ;  /* 0x000000ff3300728c */ /* 0x000fe2000bf05270 */
[----:B------:R-:W-:Y:S11]  /*7600*/  LEA R2, R74, UR49, 0x3 ;  /* 0x000000314a027c11 */ /* 0x000ff6000f8e18ff */
[----:B------:R-:W-:Y:S01]  /*7610*/  @P1 SHF.L.U32 R3, R107, 0x1f, RZ ;  /* 0x0000001f6b031819 */ /* 0x000fe200000006ff */
[----:B------:R-:W-:Y:S06]  /*7620*/  BRA.U !UP0, `(.L_x_120) ;  /* 0x0000000108247547 */ /* 0x000fec000b800000 */
[----:B------:R-:W-:Y:S01]  /*7630*/  IMAD.U32 R4, RZ, RZ, UR50 ;  /* 0x00000032ff047e24 */ /* 0x000fe2000f8e00ff */
[----:B------:R-:W-:Y:S01]  /*7640*/  MOV R0, UR37 ;  /* 0x0000002500007c02 */ /* 0x000fe20008000f00 */
[----:B------:R-:W-:Y:S03]  /*7650*/  UIADD3 UR50, UPT, UPT, UR50, 0x1, URZ ;  /* 0x0000000132327890 */ /* 0x000fe6000fffe0ff */
[----:B------:R-:W-:Y:S01]  /*7660*/  @P1 LEA R4, R4, UR49, 0x3 ;  /* 0x0000003104041c11 */ /* 0x000fe2000f8e18ff */
[----:B------:R-:W-:Y:S04]  /*7670*/  UISETP.NE.AND UP0, UPT, UR50, 0x3, UPT ;  /* 0x000000033200788c */ /* 0x000fe8000bf05270 */
[----:B------:R-:W-:Y:S01]  /*7680*/  @P1 VIADD R4, R4, 0xf8 ;  /* 0x000000f804041836 */ /* 0x000fe20000000000 */
[----:B------:R-:W-:Y:S04]  /*7690*/  USEL UR50, UR50, URZ, UP0 ;  /* 0x000000ff32327287 */ /* 0x000fe80008000000 */
[----:B------:R-:W-:Y:S04]  /*76a0*/  @P1 PRMT R0, R0, 0x654, R4 ;  /* 0x0000065400001816 */ /* 0x000fe80000000004 */
[----:B------:R2:W-:Y:S04]  /*76b0*/  @P1 SYNCS.ARRIVE.TRANS64.RED.A1T0 RZ, [R0+URZ], RZ ;  /* 0x000000ff00ff19a7 */ /* 0x0005e800081004ff */
.L_x_120:
[----:B------:R-:W4:Y:S01]  /*76c0*/  @P1 SYNCS.PHASECHK.TRANS64.TRYWAIT P0, [R2+URZ+0xe0], R3 ;  /* 0x0000e003020015a7 */ /* 0x000f2200080011ff */
[----:B------:R-:W-:Y:S01]  /*76d0*/  BSSY B1, `(.L_x_121) ;  /* 0x0000015000017945 */ /* 0x000fe20003800000 */
[----:B----4-:R-:W-:Y:S03]  /*76e0*/  @P1 SEL R75, RZ, 0x1, !P0 ;  /* 0x00000001ff4b1807 */ /* 0x010fe60004000000 */
[----:B------:R-:W-:Y:S05]  /*76f0*/  @!P1 BRA `(.L_x_122) ;  /* 0x0000000000489947 */ /* 0x000fea0003800000 */
[----:B------:R-:W-:Y:S01]  /*7700*/  ISETP.NE.AND P1, PT, R108, RZ, PT ;  /* 0x000000ff6c00720c */ /* 0x000fe20003f25270 */
[----:B------:R-:W-:Y:S01]  /*7710*/  BSSY B0, `(.L_x_123) ;  /* 0x000000a000007945 */ /* 0x000fe20003800000 */
[----:B------:R-:W-:Y:S11]  /*7720*/  ISETP.NE.AND P0, PT, R75, RZ, PT ;  /* 0x000000ff4b00720c */ /* 0x000ff60003f05270 */
[----:B------:R-:W-:Y:S04]  /*7730*/  @P1 IMAD R74, R74, 0x2000, R99 ;  /* 0x000020004a4a1824 */ /* 0x000fe800078e0263 */
[----:B------:R-:W-:Y:S01]  /*7740*/  @P1 IMAD.IADD R4, R106, 0x1, R74 ;  /* 0x000000016a041824 */ /* 0x000fe200078e024a */
[----:B------:R-:W-:Y:S03]  /*7750*/  @P1 IADD3 R3, PT, PT, R105, R74, RZ ;  /* 0x0000004a69031210 */ /* 0x000fe60007ffe0ff */
[----:B--2---:R-:W-:Y:S01]  /*7760*/  @P1 IMAD.IADD R0, R98, 0x1, R4 ;  /* 0x0000000162001824 */ /* 0x004fe200078e0204 */
[----:B------:R-:W-:Y:S06]  /*7770*/  @P0 BRA `(.L_x_124) ;  /* 0x00000000000c0947 */ /* 0x000fec0003800000 */
[----:B------:R-:W-:Y:S04]  /*7780*/  SHF.L.U32 R107, R107, 0x1f, RZ ;  /* 0x0000001f6b6b7819 */ /* 0x000fe800000006ff */
[----:B------:R-:W2:Y:S02]  /*7790*/  SYNCS.PHASECHK.TRANS64.TRYWAIT P0, [R2+URZ+0xe0], R107 ;  /* 0x0000e06b020075a7 */ /* 0x000ea400080011ff */
[----:B--2---:R-:W-:Y:S05]  /*77a0*/  @!P0 BRA `(.L_x_125) ;  /* 0x0000001800ec8947 */ /* 0x004fea0003800000 */
.L_x_124:
[----:B------:R-:W-:Y:S05]  /*77b0*/  BSYNC B0 ;  /* 0x0000000000007941 */ /* 0x000fea0003800000 */
.L_x_123:
[----:B------:R-:W-:Y:S11]  /*77c0*/  ISETP.NE.AND P0, PT, R108, RZ, PT ;  /* 0x000000ff6c00720c */ /* 0x000ff60003f05270 */
[----:B------:R-:W-:Y:S02]  /*77d0*/  @!UPT UIADD3 URZ, UPT, UPT, URZ, URZ, URZ ;  /* 0x000000fffffff290 */ /* 0x000fe4000fffe0ff */
[----:B------:R4:W1:Y:S04]  /*77e0*/  @P0 LDS.128 R56, [R74] ;  /* 0x000000004a380984 */ /* 0x0008680000000c00 */
[----:B------:R4:W1:Y:S04]  /*77f0*/  @P0 LDS.128 R68, [R3+0x20] ;  /* 0x0000200003440984 */ /* 0x0008680000000c00 */
[----:B------:R4:W1:Y:S04]  /*7800*/  @P0 LDS.128 R60, [R4+0x10] ;  /* 0x00001000043c0984 */ /* 0x0008680000000c00 */
[----:B------:R4:W1:Y:S02]  /*7810*/  @P0 LDS.128 R76, [R0+0x10] ;  /* 0x00001000004c0984 */ /* 0x0008640000000c00 */
.L_x_122:
[----:B------:R-:W-:Y:S05]  /*7820*/  BSYNC B1 ;  /* 0x0000000000017941 */ /* 0x000fea0003800000 */
.L_x_121:
[----:B--2-4-:R-:W-:Y:S05]  /*7830*/  VIADD R0, R48, 0x20 ;  /* 0x0000002030007836 */ /* 0x014fea0000000000 */
[----:B------:R-:W-:Y:S04]  /*7840*/  SHF.R.U32.HI R0, RZ, 0x15, R0 ;  /* 0x00000015ff007819 */ /* 0x000fe80000011600 */
[----:B------:R-:W-:Y:S11]  /*7850*/  LOP3.LUT P0, RZ, R0, 0x3, R92, 0x48, !PT ;  /* 0x0000000300ff7812 */ /* 0x000ff6000780485c */
[----:B------:R-:W-:Y:S02]  /*7860*/  @!UPT UIADD3 URZ, UPT, UPT, URZ, URZ, URZ ;  /* 0x000000fffffff290 */ /* 0x000fe4000fffe0ff */
[----:B------:R-:W-:Y:S05]  /*7870*/  @!P0 BRA `(.L_x_126) ;  /* 0x0000000000408947 */ /* 0x000fea0003800000 */
[----:B------:R-:W2:Y:S01]  /*7880*/  LDCU.64 UR8, c[0x4][0x70] ;  /* 0x01000e00ff0877ac */ /* 0x000ea20008000a00 */
[----:B------:R-:W-:Y:S01]  /*7890*/  MOV R3, 0x0 ;  /* 0x0000000000037802 */ /* 0x000fe20000000f00 */
[----:B------:R-:W-:Y:S02]  /*78a0*/  HFMA2 R12, -RZ, RZ, 0, 5.9604644775390625e-08 ;  /* 0x00000001ff0c7431 */ /* 0x000fe400000001ff */
[----:B-1----:R-:W-:Y:S02]  /*78b0*/  IMAD.MOV.U32 R8, RZ, RZ, 0x192 ;  /* 0x00000192ff087424 */ /* 0x002fe400078e00ff */
[----:B------:R-:W-:Y:S01]  /*78c0*/  IMAD.MOV.U32 R13, RZ, RZ, RZ ;  /* 0x000000ffff0d7224 */ /* 0x000fe200078e00ff */
[----:B------:R-:W1:Y:S01]  /*78d0*/  LDCU.64 UR6, c[0x4][0x78] ;  /* 0x01000f00ff0677ac */ /* 0x000e620008000a00 */
[----:B------:R-:W4:Y:S01]  /*78e0*/  LDC.64 R2, c[0x4][R3] ;  /* 0x0100000003027b82 */ /* 0x000f220000000a00 */
[----:B------:R-:W5:Y:S01]  /*78f0*/  LDCU.64 UR4, c[0x4][0x10] ;  /* 0x01000200ff0477ac */ /* 0x000f620008000a00 */
[----:B--2---:R-:W-:Y:S01]  /*7900*/  MOV R5, UR9 ;  /* 0x0000000900057c02 */ /* 0x004fe20008000f00 */
[----:B------:R-:W-:Y:S01]  /*7910*/  IMAD.U32 R4, RZ, RZ, UR8 ;  /* 0x00000008ff047e24 */ /* 0x000fe2000f8e00ff */
[----:B-1----:R-:W-:Y:S01]  /*7920*/  MOV R7, UR7 ;  /* 0x0000000700077c02 */ /* 0x002fe20008000f00 */
[----:B------:R-:W-:Y:S01]  /*7930*/  IMAD.U32 R6, RZ, RZ, UR6 ;  /* 0x00000006ff067e24 */ /* 0x000fe2000f8e00ff */
[----:B-----5:R-:W-:Y:S01]  /*7940*/  MOV R11, UR5 ;  /* 0x00000005000b7c02 */ /* 0x020fe20008000f00 */
[----:B------:R-:W-:Y:S02]  /*7950*/  IMAD.U32 R10, RZ, RZ, UR4 ;  /* 0x00000004ff0a7e24 */ /* 0x000fe4000f8e00ff */
[----:B------:R-:W-:Y:S07]  /*7960*/  LEPC R20, `(.L_x_126) ;  /* 0x000000001014794e */ /* 0x000fee0000000000 */
[----:B---34-:R-:W-:Y:S05]  /*7970*/  CALL.ABS.NOINC R2 ;  /* 0x0000000002007343 */ /* 0x018fea0003c00000 */
.L_x_126:
[----:B------:R-:W-:Y:S01]  /*7980*/  ISETP.NE.AND P0, PT, R100, RZ, PT ;  /* 0x000000ff6400720c */ /* 0x000fe20003f05270 */
[----:B------:R-:W-:Y:S05]  /*7990*/  WARPSYNC.ALL ;  /* 0x0000000000007948 */ /* 0x000fea0003800000 */
[----:B------:R-:W-:Y:S01]  /*79a0*/  R2UR UR4, R48 ;  /* 0x00000000300472ca */ /* 0x000fe200000e0000 */
[----:B------:R-:W-:Y:S01]  /*79b0*/  USHF.L.U32 UR8, UR43, 0xd, URZ ;  /* 0x0000000d2b087899 */ /* 0x000fe200080006ff */
[----:B------:R-:W-:Y:S01]  /*79c0*/  R2UR UR5, R73 ;  /* 0x00000000490572ca */ /* 0x000fe200000e0000 */
[----:B------:R-:W-:Y:S01]  /*79d0*/  BSSY.RECONVERGENT B0, `(.L_x_127) ;  /* 0x000008e000007945 */ /* 0x000fe20003800200 */
[C---:B-1----:R-:W-:Y:S02]  /*79e0*/  SHF.L.U32 R0, R56.reuse, 0x10, RZ ;  /* 0x0000001038007819 */ /* 0x042fe400000006ff */
[----:B------:R-:W-:Y:S02]  /*79f0*/  LOP3.LUT R2, R56, 0xffff0000, RZ, 0xc0, !PT ;  /* 0xffff000038027812 */ /* 0x000fe400078ec0ff */
[C---:B------:R-:W-:Y:S02]  /*7a00*/  SHF.L.U32 R3, R57.reuse, 0x10, RZ ;  /* 0x0000001039037819 */ /* 0x040fe400000006ff */
[----:B------:R-:W-:Y:S02]  /*7a10*/  LOP3.LUT R48, R57, 0xffff0000, RZ, 0xc0, !PT ;  /* 0xffff000039307812 */ /* 0x000fe400078ec0ff */
[C---:B------:R-:W-:Y:S01]  /*7a20*/  SHF.L.U32 R50, R58.reuse, 0x10, RZ ;  /* 0x000000103a327819 */ /* 0x040fe200000006ff */
[----:B------:R-:W1:Y:S01]  /*7a30*/  LDTM.x32 R4, tmem[UR4+0x20] ;  /* 0x00002004000479ee */ /* 0x000e6200082c0000 */
[----:B------:R-:W-:Y:S01]  /*7a40*/  LOP3.LUT R51, R58, 0xffff0000, RZ, 0xc0, !PT ;  /* 0xffff00003a337812 */ /* 0x000fe200078ec0ff */
[----:B------:R-:W-:Y:S01]  /*7a50*/  NOP ;  /* 0x0000000000007918 */ /* 0x000fe20000000000 */
[C---:B------:R-:W-:Y:S01]  /*7a60*/  SHF.L.U32 R52, R59.reuse, 0x10, RZ ;  /* 0x000000103b347819 */ /* 0x040fe200000006ff */
[----:B------:R-:W-:Y:S01]  /*7a70*/  UIADD3 UR5, UPT, UPT, UR5, 0x150, URZ ;  /* 0x0000015005057890 */ /* 0x000fe2000fffe0ff */
[----:B------:R-:W-:Y:S02]  /*7a80*/  LOP3.LUT R53, R59, 0xffff0000, RZ, 0xc0, !PT ;  /* 0xffff00003b357812 */ /* 0x000fe400078ec0ff */
[C---:B------:R-:W-:Y:S01]  /*7a90*/  SHF.L.U32 R54, R60.reuse, 0x10, RZ ;  /* 0x000000103c367819 */ /* 0x040fe200000006ff */
[----:B------:R-:W-:Y:S01]  /*7aa0*/  UPRMT UR5, UR37, 0x654, UR5 ;  /* 0x0000065425057896 */ /* 0x000fe20008000005 */
[----:B------:R-:W-:Y:S02]  /*7ab0*/  LOP3.LUT R55, R60, 0xffff0000, RZ, 0xc0, !PT ;  /* 0xffff00003c377812 */ /* 0x000fe400078ec0ff */
[C---:B------:R-:W-:Y:S02]  /*7ac0*/  SHF.L.U32 R56, R61.reuse, 0x10, RZ ;  /* 0x000000103d387819 */ /* 0x040fe400000006ff */
[----:B------:R-:W-:Y:S02]  /*7ad0*/  LOP3.LUT R57, R61, 0xffff0000, RZ, 0xc0, !PT ;  /* 0xffff00003d397812 */ /* 0x000fe400078ec0ff */
[C---:B------:R-:W-:Y:S02]  /*7ae0*/  SHF.L.U32 R58, R62.reuse, 0x10, RZ ;  /* 0x000000103e3a7819 */ /* 0x040fe400000006ff */
[----:B------:R-:W-:Y:S01]  /*7af0*/  LOP3.LUT R59, R62, 0xffff0000, RZ, 0xc0, !PT ;  /* 0xffff00003e3b7812 */ /* 0x000fe200078ec0ff */
[----:B-1----:R-:W-:Y:S01]  /*7b00*/  SYNCS.ARRIVE.TRANS64.RED.A1T0 RZ, [UR5], RZ ;  /* 0x000000ffffff79a7 */ /* 0x002fe20008100405 */
[C---:B------:R-:W-:Y:S02]  /*7b10*/  SHF.L.U32 R60, R63.reuse, 0x10, RZ ;  /* 0x000000103f3c7819 */ /* 0x040fe400000006ff */
[----:B------:R-:W-:Y:S02]  /*7b20*/  LOP3.LUT R61, R63, 0xffff0000, RZ, 0xc0, !PT ;  /* 0xffff00003f3d7812 */ /* 0x000fe400078ec0ff */
[C---:B------:R-:W-:Y:S01]  /*7b30*/  SHF.L.U32 R62, R68.reuse, 0x10, RZ ;  /* 0x00000010443e7819 */ /* 0x040fe200000006ff */
[C---:B------:R-:W-:Y:S01]  /*7b40*/  FMUL R4, R47.reuse, R4 ;  /* 0x000000042f047220 */ /* 0x040fe20000400000 */
[----:B------:R-:W-:Y:S01]  /*7b50*/  LOP3.LUT R63, R68, 0xffff0000, RZ, 0xc0, !PT ;  /* 0xffff0000443f7812 */ /* 0x000fe200078ec0ff */
[----:B------:R-:W-:Y:S01]  /*7b60*/  FMUL R5, R47, R5 ;  /* 0x000000052f057220 */ /* 0x000fe20000400000 */
[----:B---3--:R-:W-:Y:S01]  /*7b70*/  SHF.L.U32 R64, R69, 0x10, RZ ;  /* 0x0000001045407819 */ /* 0x008fe200000006ff */
[----:B------:R-:W-:Y:S01]  /*7b80*/  FMUL R6, R47, R6 ;  /* 0x000000062f067220 */ /* 0x000fe20000400000 */
[----:B------:R-:W-:Y:S01]  /*7b90*/  LOP3.LUT R65, R69, 0xffff0000, RZ, 0xc0, !PT ;  /* 0xffff000045417812 */ /* 0x000fe200078ec0ff */
[----:B------:R-:W-:Y:S01]  /*7ba0*/  FMUL R7, R47, R7 ;  /* 0x000000072f077220 */ /* 0x000fe20000400000 */
[----:B------:R-:W-:Y:S01]  /*7bb0*/  SHF.L.U32 R66, R70, 0x10, RZ ;  /* 0x0000001046427819 */ /* 0x000fe200000006ff */
[----:B------:R-:W-:Y:S01]  /*7bc0*/  FFMA R4, R49, R0, R4 ;  /* 0x0000000031047223 */ /* 0x000fe20000000004 */
[C---:B------:R-:W-:Y:S01]  /*7bd0*/  SHF.L.U32 R74, R78.reuse, 0x10, RZ ;  /* 0x000000104e4a7819 */ /* 0x040fe200000006ff */
[----:B------:R-:W-:Y:S01]  /*7be0*/  FMUL R8, R47, R8 ;  /* 0x000000082f087220 */ /* 0x000fe20000400000 */
[----:B------:R-:W-:Y:S01]  /*7bf0*/  LOP3.LUT R75, R78, 0xffff0000, RZ, 0xc0, !PT ;  /* 0xffff00004e4b7812 */ /* 0x000fe200078ec0ff */
[C---:B------:R-:W-:Y:S01]  /*7c00*/  FFMA R5, R49.reuse, R2, R5 ;  /* 0x0000000231057223 */ /* 0x040fe20000000005 */
[----:B------:R-:W-:Y:S01]  /*7c10*/  LOP3.LUT R67, R70, 0xffff0000, RZ, 0xc0, !PT ;  /* 0xffff000046437812 */ /* 0x000fe200078ec0ff */
[C---:B------:R-:W-:Y:S01]  /*7c20*/  FFMA R6, R49.reuse, R3, R6 ;  /* 0x0000000331067223 */ /* 0x040fe20000000006 */
[----:B------:R-:W-:Y:S01]  /*7c30*/  FFMA R7, R49, R48, R7 ;  /* 0x0000003031077223 */ /* 0x000fe20000000007 */
[----:B------:R-:W-:Y:S01]  /*7c40*/  IADD3 R78, PT, PT, R99, UR8, RZ ;  /* 0x00000008634e7c10 */ /* 0x000fe2000fffe0ff */
[----:B------:R-:W-:Y:S01]  /*7c50*/  FFMA R8, R49, R50, R8 ;  /* 0x0000003231087223 */ /* 0x000fe20000000008 */
[----:B------:R-:W-:Y:S01]  /*7c60*/  F2FP.BF16.F32.PACK_AB R4, R5, R4 ;  /* 0x000000040504723e */ /* 0x000fe200000010ff */
[----:B------:R-:W-:Y:S01]  /*7c70*/  FMUL R9, R47, R9 ;  /* 0x000000092f097220 */ /* 0x000fe20000400000 */
[----:B------:R-:W-:Y:S01]  /*7c80*/  F2FP.BF16.F32.PACK_AB R5, R7, R6 ;  /* 0x000000060705723e */ /* 0x000fe200000010ff */
[----:B------:R-:W-:Y:S01]  /*7c90*/  FMUL R0, R47, R10 ;  /* 0x0000000a2f007220 */ /* 0x000fe20000400000 */
[-C--:B------:R-:W-:Y:S01]  /*7ca0*/  IADD3 R106, PT, PT, R106, R78.reuse, RZ ;  /* 0x0000004e6a6a7210 */ /* 0x080fe20007ffe0ff */
[----:B------:R-:W-:Y:S01]  /*7cb0*/  FFMA R9, R49, R51, R9 ;  /* 0x0000003331097223 */ /* 0x000fe20000000009 */
[----:B------:R-:W-:Y:S01]  /*7cc0*/  IADD3 R105, PT, PT, R105, R78, RZ ;  /* 0x0000004e69697210 */ /* 0x000fe20007ffe0ff */
[----:B------:R-:W-:Y:S01]  /*7cd0*/  FFMA R0, R49, R52, R0 ;  /* 0x0000003431007223 */ /* 0x000fe20000000000 */
[C---:B------:R-:W-:Y:S01]  /*7ce0*/  FMUL R2, R47.reuse, R11 ;  /* 0x0000000b2f027220 */ /* 0x040fe20000400000 */
[----:B------:R-:W-:Y:S01]  /*7cf0*/  FMUL R3, R47, R12 ;  /* 0x0000000c2f037220 */ /* 0x000fe20000400000 */
[----:B------:R-:W-:Y:S01]  /*7d00*/  F2FP.BF16.F32.PACK_AB R6, R9, R8 ;  /* 0x000000080906723e */ /* 0x000fe200000010ff */
[----:B------:R-:W-:Y:S01]  /*7d10*/  FMUL R10, R47, R13 ;  /* 0x0000000d2f0a7220 */ /* 0x000fe20000400000 */
[C---:B------:R-:W-:Y:S01]  /*7d20*/  FFMA R2, R49.reuse, R53, R2 ;  /* 0x0000003531027223 */ /* 0x040fe20000000002 */
[----:B------:R-:W-:Y:S01]  /*7d30*/  FFMA R3, R49, R54, R3 ;  /* 0x0000003631037223 */ /* 0x000fe20000000003 */
[----:B------:R-:W-:Y:S01]  /*7d40*/  FMUL R11, R47, R14 ;  /* 0x0000000e2f0b7220 */ /* 0x000fe20000400000 */
[----:B------:R-:W-:Y:S01]  /*7d50*/  FFMA R10, R49, R55, R10 ;  /* 0x00000037310a7223 */ /* 0x000fe2000000000a */
[C---:B------:R-:W-:Y:S01]  /*7d60*/  FMUL R15, R47.reuse, R15 ;  /* 0x0000000f2f0f7220 */ /* 0x040fe20000400000 */
[C---:B------:R-:W-:Y:S01]  /*7d70*/  FMUL R12, R47.reuse, R16 ;  /* 0x000000102f0c7220 */ /* 0x040fe20000400000 */
[----:B------:R-:W-:Y:S01]  /*7d80*/  FMUL R13, R47, R17 ;  /* 0x000000112f0d7220 */ /* 0x000fe20000400000 */
[----:B------:R-:W-:Y:S01]  /*7d90*/  FFMA R11, R49, R56, R11 ;  /* 0x00000038310b7223 */ /* 0x000fe2000000000b */
[----:B------:R-:W-:Y:S01]  /*7da0*/  FMUL R14, R47, R18 ;  /* 0x000000122f0e7220 */ /* 0x000fe20000400000 */
[----:B------:R-:W-:Y:S01]  /*7db0*/  FFMA R15, R49, R57, R15 ;  /* 0x00000039310f7223 */ /* 0x000fe2000000000f */
[----:B------:R-:W-:Y:S01]  /*7dc0*/  FMUL R19, R47, R19 ;  /* 0x000000132f137220 */ /* 0x000fe20000400000 */
[----:B------:R-:W-:Y:S01]  /*7dd0*/  F2FP.BF16.F32.PACK_AB R7, R2, R0 ;  /* 0x000000000207723e */ /* 0x000fe200000010ff */
[----:B------:R-:W-:Y:S01]  /*7de0*/  FFMA R12, R49, R58, R12 ;  /* 0x0000003a310c7223 */ /* 0x000fe2000000000c */
[----:B------:R-:W-:Y:S01]  /*7df0*/  FMUL R16, R47, R20 ;  /* 0x000000142f107220 */ /* 0x000fe20000400000 */
[----:B------:R-:W-:Y:S01]  /*7e00*/  FFMA R13, R49, R59, R13 ;  /* 0x0000003b310d7223 */ /* 0x000fe2000000000d */
[----:B------:R-:W-:Y:S01]  /*7e10*/  FMUL R17, R47, R21 ;  /* 0x000000152f117220 */ /* 0x000fe20000400000 */
[----:B------:R1:W-:Y:S01]  /*7e20*/  STS.128 [R99+UR8], R4 ;  /* 0x0000000463007988 */ /* 0x0003e20008000c08 */
[----:B------:R-:W-:Y:S01]  /*7e30*/  SHF.L.U32 R68, R71, 0x10, RZ ;  /* 0x0000001047447819 */ /* 0x000fe200000006ff */
[----:B------:R-:W-:Y:S01]  /*7e40*/  FFMA R14, R49, R60, R14 ;  /* 0x0000003c310e7223 */ /* 0x000fe2000000000e */
[----:B------:R-:W-:Y:S01]  /*7e50*/  LOP3.LUT R69, R71, 0xffff0000, RZ, 0xc0, !PT ;  /* 0xffff000047457812 */ /* 0x000fe200078ec0ff */
[----:B------:R-:W-:Y:S01]  /*7e60*/  FMUL R18, R47, R22 ;  /* 0x000000162f127220 */ /* 0x000fe20000400000 */
[----:B------:R-:W-:Y:S01]  /*7e70*/  SHF.L.U32 R70, R76, 0x10, RZ ;  /* 0x000000104c467819 */ /* 0x000fe200000006ff */
[----:B------:R-:W-:Y:S01]  /*7e80*/  FFMA R19, R49, R61, R19 ;  /* 0x0000003d31137223 */ /* 0x000fe20000000013 */
[----:B------:R-:W-:Y:S01]  /*7e90*/  FMUL R23, R47, R23 ;  /* 0x000000172f177220 */ /* 0x000fe20000400000 */
[----:B------:R-:W-:Y:S01]  /*7ea0*/  FFMA R16, R49, R62, R16 ;  /* 0x0000003e31107223 */ /* 0x000fe20000000010 */
[----:B------:R-:W-:Y:S01]  /*7eb0*/  FMUL R20, R47, R24 ;  /* 0x000000182f147220 */ /* 0x000fe20000400000 */
[----:B------:R-:W-:Y:S01]  /*7ec0*/  FFMA R17, R49, R63, R17 ;  /* 0x0000003f31117223 */ /* 0x000fe20000000011 */
[----:B------:R-:W-:Y:S01]  /*7ed0*/  FMUL R21, R47, R25 ;  /* 0x000000192f157220 */ /* 0x000fe20000400000 */
[----:B------:R-:W-:Y:S01]  /*7ee0*/  FFMA R18, R49, R64, R18 ;  /* 0x0000004031127223 */ /* 0x000fe20000000012 */
[----:B------:R-:W-:Y:S01]  /*7ef0*/  FMUL R22, R47, R26 ;  /* 0x0000001a2f167220 */ /* 0x000fe20000400000 */
[----:B------:R-:W-:Y:S01]  /*7f00*/  F2FP.BF16.F32.PACK_AB R8, R10, R3 ;  /* 0x000000030a08723e */ /* 0x000fe200000010ff */
[----:B------:R-:W-:Y:S01]  /*7f10*/  FFMA R23, R49, R65, R23 ;  /* 0x0000004131177223 */ /* 0x000fe20000000017 */
[----:B------:R-:W-:Y:S01]  /*7f20*/  F2FP.BF16.F32.PACK_AB R9, R15, R11 ;  /* 0x0000000b0f09723e */ /* 0x000fe200000010ff */
[----:B------:R-:W-:Y:S01]  /*7f30*/  FMUL R27, R47, R27 ;  /* 0x0000001b2f1b7220 */ /* 0x000fe20000400000 */
[----:B------:R-:W-:Y:S01]  /*7f40*/  F2FP.BF16.F32.PACK_AB R10, R13, R12 ;  /* 0x0000000c0d0a723e */ /* 0x000fe200000010ff */
[----:B------:R-:W-:Y:S01]  /*7f50*/  FFMA R20, R49, R66, R20 ;  /* 0x0000004231147223 */ /* 0x000fe20000000014 */
[----:B------:R-:W-:Y:S01]  /*7f60*/  F2FP.BF16.F32.PACK_AB R11, R19, R14 ;  /* 0x0000000e130b723e */ /* 0x000fe200000010ff */
[----:B------:R-:W-:Y:S01]  /*7f70*/  FMUL R24, R47, R28 ;  /* 0x0000001c2f187220 */ /* 0x000fe20000400000 */
[----:B------:R-:W-:Y:S01]  /*7f80*/  LOP3.LUT R71, R76, 0xffff0000, RZ, 0xc0, !PT ;  /* 0xffff00004c477812 */ /* 0x000fe200078ec0ff */
[----:B------:R-:W-:Y:S01]  /*7f90*/  FFMA R21, R49, R67, R21 ;  /* 0x0000004331157223 */ /* 0x000fe20000000015 */
[----:B------:R-:W-:Y:S01]  /*7fa0*/  SHF.L.U32 R72, R77, 0x10, RZ ;  /* 0x000000104d487819 */ /* 0x000fe200000006ff */
[----:B------:R1:W-:Y:S01]  /*7fb0*/  STS.128 [R106+0x10], R8 ;  /* 0x000010086a007388 */ /* 0x0003e20000000c00 */
[----:B------:R-:W-:Y:S01]  /*7fc0*/  FMUL R25, R47, R29 ;  /* 0x0000001d2f197220 */ /* 0x000fe20000400000 */
[----:B------:R-:W-:Y:S01]  /*7fd0*/  FFMA R22, R49, R68, R22 ;  /* 0x0000004431167223 */ /* 0x000fe20000000016 */
[----:B------:R-:W-:Y:S01]  /*7fe0*/  LOP3.LUT R73, R77, 0xffff0000, RZ, 0xc0, !PT ;  /* 0xffff00004d497812 */ /* 0x000fe200078ec0ff */
[----:B------:R-:W-:Y:S01]  /*7ff0*/  FMUL R26, R47, R30 ;  /* 0x0000001e2f1a7220 */ /* 0x000fe20000400000 */
[----:B------:R-:W-:Y:S01]  /*8000*/  FFMA R27, R49, R69, R27 ;  /* 0x00000045311b7223 */ /* 0x000fe2000000001b */
[----:B------:R-:W-:Y:S01]  /*8010*/  FMUL R31, R47, R31 ;  /* 0x0000001f2f1f7220 */ /* 0x000fe20000400000 */
[----:B------:R-:W-:Y:S01]  /*8020*/  FFMA R24, R49, R70, R24 ;  /* 0x0000004631187223 */ /* 0x000fe20000000018 */
[----:B------:R-:W-:Y:S01]  /*8030*/  FMUL R28, R47, R32 ;  /* 0x000000202f1c7220 */ /* 0x000fe20000400000 */
[----:B------:R-:W-:Y:S01]  /*8040*/  FFMA R25, R49, R71, R25 ;  /* 0x0000004731197223 */ /* 0x000fe20000000019 */
[----:B------:R-:W-:Y:S01]  /*8050*/  SHF.L.U32 R76, R79, 0x10, RZ ;  /* 0x000000104f4c7819 */ /* 0x000fe200000006ff */
[----:B------:R-:W-:Y:S01]  /*8060*/  FMUL R29, R47, R33 ;  /* 0x000000212f1d7220 */ /* 0x000fe20000400000 */
[----:B------:R-:W-:Y:S01]  /*8070*/  F2FP.BF16.F32.PACK_AB R16, R17, R16 ;  /* 0x000000101110723e */ /* 0x000fe200000010ff */
[----:B------:R-:W-:Y:S01]  /*8080*/  FFMA R26, R49, R72, R26 ;  /* 0x00000048311a7223 */ /* 0x000fe2000000001a */
[----:B------:R-:W-:Y:S01]  /*8090*/  LOP3.LUT R77, R79, 0xffff0000, RZ, 0xc0, !PT ;  /* 0xffff00004f4d7812 */ /* 0x000fe200078ec0ff */
[----:B------:R-:W-:Y:S01]  /*80a0*/  FMUL R30, R47, R34 ;  /* 0x000000222f1e7220 */ /* 0x000fe20000400000 */
[----:B------:R-:W-:Y:S01]  /*80b0*/  F2FP.BF16.F32.PACK_AB R17, R23, R18 ;  /* 0x000000121711723e */ /* 0x000fe200000010ff */
[----:B------:R-:W-:Y:S01]  /*80c0*/  FFMA R31, R49, R73, R31 ;  /* 0x00000049311f7223 */ /* 0x000fe2000000001f */
[----:B------:R-:W-:Y:S01]  /*80d0*/  FMUL R35, R47, R35 ;  /* 0x000000232f237220 */ /* 0x000fe20000400000 */
[----:B------:R-:W-:Y:S01]  /*80e0*/  F2FP.BF16.F32.PACK_AB R18, R21, R20 ;  /* 0x000000141512723e */ /* 0x000fe200000010ff */
[----:B------:R-:W-:Y:S01]  /*80f0*/  FFMA R28, R49, R74, R28 ;  /* 0x0000004a311c7223 */ /* 0x000fe2000000001c */
[----:B------:R-:W-:Y:S01]  /*8100*/  F2FP.BF16.F32.PACK_AB R19, R27, R22 ;  /* 0x000000161b13723e */ /* 0x000fe200000010ff */
[C---:B------:R-:W-:Y:S01]  /*8110*/  FFMA R29, R49.reuse, R75, R29 ;  /* 0x0000004b311d7223 */ /* 0x040fe2000000001d */
[C---:B------:R-:W-:Y:S01]  /*8120*/  FFMA R30, R49.reuse, R76, R30 ;  /* 0x0000004c311e7223 */ /* 0x040fe2000000001e */
[----:B------:R-:W-:Y:S01]  /*8130*/  FFMA R35, R49, R77, R35 ;  /* 0x0000004d31237223 */ /* 0x000fe20000000023 */
[----:B------:R-:W-:Y:S01]  /*8140*/  F2FP.BF16.F32.PACK_AB R24, R25, R24 ;  /* 0x000000181918723e */ /* 0x000fe200000010ff */
[----:B------:R1:W-:Y:S01]  /*8150*/  STS.128 [R105+0x20], R16 ;  /* 0x0000201069007388 */ /* 0x0003e20000000c00 */
[----:B------:R-:W-:Y:S02]  /*8160*/  F2FP.BF16.F32.PACK_AB R25, R31, R26 ;  /* 0x0000001a1f19723e */ /* 0x000fe400000010ff */
[----:B------:R-:W-:Y:S02]  /*8170*/  F2FP.BF16.F32.PACK_AB R26, R29, R28 ;  /* 0x0000001c1d1a723e */ /* 0x000fe400000010ff */
[----:B------:R-:W-:Y:S02]  /*8180*/  F2FP.BF16.F32.PACK_AB R27, R35, R30 ;  /* 0x0000001e231b723e */ /* 0x000fe400000010ff */
[----:B------:R-:W-:Y:S05]  /*8190*/  IADD3 R0, PT, PT, R98, R106, RZ ;  /* 0x0000006a62007210 */ /* 0x000fea0007ffe0ff */
        /* <DEDUP_REMOVED lines=9> */
[----:B------:R-:W-:Y:S02]  /*8230*/  UIADD3 UR10, UP0, UPT, UR54, 0xa80, URZ ;  /* 0x00000a80360a7890 */ /* 0x000fe4000ff1e0ff */
[----:B------:R-:W-:Y:S02]  /*8240*/  UIADD3 UR5, UPT, UPT, UR41, 0x20, URZ ;  /* 0x0000002029057890 */ /* 0x000fe4000fffe0ff */
[----:B------:R-:W-:Y:S02]  /*8250*/  UIADD3 UR4, UPT, UPT, UR49, 0x200, UR8 ;  /* 0x0000020031047890 */ /* 0x000fe4000fffe008 */
[----:B------:R-:W-:Y:S01]  /*8260*/  UIADD3.X UR11, UPT, UPT, URZ, UR55, URZ, UP0, !UPT ;  /* 0x00000037ff0b7290 */ /* 0x000fe200087fe4ff */
[----:B------:R-:W-:Y:S01]  /*8270*/  UMOV UR6, UR42 ;  /* 0x0000002a00067c82 */ /* 0x000fe20008000000 */
[----:B------:R-:W-:Y:S07]  /*8280*/  UMOV UR7, UR36 ;  /* 0x0000002400077c82 */ /* 0x000fee0008000000 */
[----:B------:R2:W-:Y:S02]  /*8290*/  UTMASTG.3D [UR4], [UR10] ;  /* 0x000000040a0073b5 */ /* 0x0005e40008010000 */
[----:B--2---:R0:W-:Y:S02]  /*82a0*/  UTMACMDFLUSH ;  /* 0x00000000000079b7 */ /* 0x0041e40000000000 */
.L_x_128:
[----:B------:R-:W-:Y:S05]  /*82b0*/  BSYNC.RECONVERGENT B0 ;  /* 0x0000000000007941 */ /* 0x000fea0003800200 */
.L_x_127:
[----:B------:R-:W-:Y:S01]  /*82c0*/  UIADD3 UR43, UPT, UPT, UR43, 0x1, URZ ;  /* 0x000000012b2b7890 */ /* 0x000fe2000fffe0ff */
[----:B------:R-:W-:Y:S03]  /*82d0*/  BSSY.RECONVERGENT B0, `(.L_x_129) ;  /* 0x0000008000007945 */ /* 0x000fe60003800200 */
[----:B------:R-:W-:Y:S04]  /*82e0*/  UISETP.NE.AND UP0, UPT, UR43, 0x3, UPT ;  /* 0x000000032b00788c */ /* 0x000fe8000bf05270 */
[----:B------:R-:W-:Y:S02]  /*82f0*/  UISETP.EQ.XOR UP1, UPT, UR40, 0x3, !UP0 ;  /* 0x000000032800788c */ /* 0x000fe4000c722a70 */
[----:B------:R-:W-:Y:S02]  /*8300*/  USEL UR56, UR43, URZ, UP0 ;  /* 0x000000ff2b387287 */ /* 0x000fe40008000000 */
[----:B------:R-:W-:Y:S04]  /*8310*/  USEL UR4, URZ, 0x1, !UP1 ;  /* 0x00000001ff047887 */ /* 0x000fe8000c800000 */
[----:B------:R-:W-:Y:S01]  /*8320*/  ULOP3.LUT UR52, UR52, UR4, URZ, 0x3c, !UPT ;  /* 0x0000000434347292 */ /* 0x000fe2000f8e3cff */
[----:B------:R-:W-:Y:S11]  /*8330*/  @P0 BRA `(.L_x_130) ;  /* 0x0000000000040947 */ /* 0x000ff60003800000 */
[----:B------:R-:W-:Y:S04]  /*8340*/  DEPBAR.LE SB0, 0x1 ;  /* 0x000080400000791a */ /* 0x000fe80000000000 */
.L_x_130:
[----:B------:R-:W-:Y:S05]  /*8350*/  BSYNC.RECONVERGENT B0 ;  /* 0x0000000000007941 */ /* 0x000fea0003800200 */
.L_x_129:
[----:B------:R-:W-:Y:S01]  /*8360*/  BAR.SYNC.DEFER_BLOCKING 0x1, 0x80 ;  /* 0x0042000000007b1d */ /* 0x000fe20000010000 */
[----:B------:R-:W-:Y:S01]  /*8370*/  UISETP.NE.AND UP0, UPT, UR51, -0x2, UPT ;  /* 0xfffffffe3300788c */ /* 0x000fe2000bf05270 */
[----:B------:R-:W-:Y:S08]  /*8380*/  IADD3 R45, PT, PT, R45, 0x1, RZ ;  /* 0x000000012d2d7810 */ /* 0x000ff00007ffe0ff */
[----:B------:R-:W-:Y:S05]  /*8390*/  BRA.U !UP0, `(.L_x_131) ;  /* 0x0000000108287547 */ /* 0x000fea000b800000 */
[----:B------:R-:W-:Y:S01]  /*83a0*/  ISETP.NE.AND P0, PT, R104, RZ, PT ;  /* 0x000000ff6800720c */ /* 0x000fe20003f05270 */
[----:B------:R-:W-:Y:S01]  /*83b0*/  IMAD.U32 R2, RZ, RZ, UR50 ;  /* 0x00000032ff027e24 */ /* 0x000fe2000f8e00ff */
[----:B------:R-:W-:Y:S01]  /*83c0*/  UIADD3 UR50, UPT, UPT, UR50, 0x1, URZ ;  /* 0x0000000132327890 */ /* 0x000fe2000fffe0ff */
[----:B-1----:R-:W-:Y:S03]  /*83d0*/  IMAD.U32 R0, RZ, RZ, UR37 ;  /* 0x00000025ff007e24 */ /* 0x002fe6000f8e00ff */
[----:B------:R-:W-:Y:S04]  /*83e0*/  UISETP.NE.AND UP0, UPT, UR50, 0x3, UPT ;  /* 0x000000033200788c */ /* 0x000fe8000bf05270 */
[----:B------:R-:W-:Y:S03]  /*83f0*/  USEL UR50, UR50, URZ, UP0 ;  /* 0x000000ff32327287 */ /* 0x000fe60008000000 */
[----:B------:R-:W-:Y:S05]  /*8400*/  @P0 LEA R2, R2, UR49, 0x3 ;  /* 0x0000003102020c11 */ /* 0x000fea000f8e18ff */
[----:B------:R-:W-:Y:S05]  /*8410*/  @P0 VIADD R2, R2, 0xf8 ;  /* 0x000000f802020836 */ /* 0x000fea0000000000 */
[----:B------:R-:W-:Y:S04]  /*8420*/  @P0 PRMT R0, R0, 0x654, R2 ;  /* 0x0000065400000816 */ /* 0x000fe80000000002 */
[----:B------:R2:W-:Y:S03]  /*8430*/  @P0 SYNCS.ARRIVE.TRANS64.RED.A1T0 RZ, [R0+URZ], RZ ;  /* 0x000000ff00ff09a7 */ /* 0x0005e600081004ff */
.L_x_131:
[----:B------:R-:W-:Y:S01]  /*8440*/  ISETP.NE.AND P2, PT, R101, RZ, PT ;  /* 0x000000ff6500720c */ /* 0x000fe20003f45270 */
[----:B-12---:R-:W-:Y:S01]  /*8450*/  IMAD.IADD R0, R44, 0x1, R87 ;  /* 0x000000012c007824 */ /* 0x006fe200078e0257 */
[----:B------:R-:W-:Y:S01]  /*8460*/  ISETP.NE.AND P0, PT, R103, 0x2, PT ;  /* 0x000000026700780c */ /* 0x000fe20003f05270 */
[----:B------:R-:W-:Y:S01]  /*8470*/  UIADD3 UR51, UPT, UPT, UR51, 0x2, URZ ;  /* 0x0000000233337890 */ /* 0x000fe2000fffe0ff */
[----:B------:R-:W-:Y:S01]  /*8480*/  ISETP.NE.AND P1, PT, R45, 0x2, PT ;  /* 0x000000022d00780c */ /* 0x000fe20003f25270 */
[----:B------:R-:W-:Y:S01]  /*8490*/  IMAD.IADD R24, R43, 0x1, R86 ;  /* 0x000000012b187824 */ /* 0x000fe200078e0256 */
[----:B------:R-:W-:Y:S02]  /*84a0*/  R2UR UR20, R0 ;  /* 0x00000000001472ca */ /* 0x000fe400000e0000 */
[----:B------:R-:W-:Y:S02]  /*84b0*/  SEL R2, RZ, 0x1, P0 ;  /* 0x00000001ff027807 */ /* 0x000fe40000000000 */
[----:B------:R-:W-:Y:S02]  /*84c0*/  SEL R0, RZ, 0x1, P1 ;  /* 0x00000001ff007807 */ /* 0x000fe40000800000 */
[----:B------:R-:W-:Y:S02]  /*84d0*/  LOP3.LUT R96, R96, R2, RZ, 0x3c, !PT ;  /* 0x0000000260607212 */ /* 0x000fe400078e3cff */
[----:B------:R-:W-:Y:S02]  /*84e0*/  @P2 R2UR UR36, R95 ;  /* 0x000000005f2422ca */ /* 0x000fe400000e0000 */
[----:B------:R-:W-:Y:S02]  /*84f0*/  LOP3.LUT R97, R97, R0, RZ, 0x3c, !PT ;  /* 0x0000000061617212 */ /* 0x000fe400078e3cff */
[----:B------:R-:W-:Y:S02]  /*8500*/  SEL R103, R103, RZ, P0 ;  /* 0x000000ff67677207 */ /* 0x000fe40000000000 */
[----:B------:R-:W-:Y:S01]  /*8510*/  SEL R45, R45, RZ, P1 ;  /* 0x000000ff2d2d7207 */ /* 0x000fe20000800000 */
[----:B------:R-:W-:Y:S08]  /*8520*/  @P2 BRA `(.L_x_132) ;  /* 0xffffffd800042947 */ /* 0x000ff0000383ffff */
[----:B------:R-:W-:-:S09]  /*8530*/  UISETP.NE.AND UP0, UPT, UR48, URZ, UPT ;  /* 0x000000ff3000728c */ /* 0x000fd2000bf05270 */
[----:B------:R-:W-:Y:S05]  /*8540*/  BRA.U !UP0, `(.L_x_133) ;  /* 0x0000000108487547 */ /* 0x000fea000b800000 */
[----:B------:R-:W1:Y:S02]  /*8550*/  LDCU.64 UR4, c[0x0][0xc90] ;  /* 0x00019200ff0477ac */ /* 0x000e640008000a00 */
[----:B-1----:R-:W-:-:S04]  /*8560*/  UISETP.NE.U32.AND UP0, UPT, UR4, URZ, UPT ;  /* 0x000000ff0400728c */ /* 0x002fc8000bf05070 */
[----:B------:R-:W-:-:S09]  /*8570*/  UISETP.NE.AND.EX UP0, UPT, UR5, URZ, UPT, UP0 ;  /* 0x000000ff0500728c */ /* 0x000fd2000bf05300 */
[----:B------:R-:W-:Y:S05]  /*8580*/  BRA.U UP0, `(.L_x_134) ;  /* 0x00000001000c7547 */ /* 0x000fea000b800000 */
[----:B------:R-:W-:-:S13]  /*8590*/  FSETP.NEU.AND P0, PT, R49, RZ, PT ;  /* 0x000000ff3100720b */ /* 0x000fda0003f0d000 */
[----:B------:R-:W-:Y:S05]  /*85a0*/  @!P0 EXIT ;  /* 0x000000000000894d */ /* 0x000fea0003800000 */
[----:B------:R-:W-:Y:S05]  /*85b0*/  BRA `(.L_x_133) ;  /* 0x00000000002c7947 */ /* 0x000fea0003800000 */
.L_x_134:
[----:B------:R-:W-:Y:S01]  /*85c0*/  ISETP.NE.AND P0, PT, R102, RZ, PT ;  /* 0x000000ff6600720c */ /* 0x000fe20003f05270 */
[----:B------:R-:W-:-:S12]  /*85d0*/  BSSY.RECONVERGENT B0, `(.L_x_133) ;  /* 0x0000009000007945 */ /* 0x000fd80003800200 */
[----:B------:R-:W-:Y:S05]  /*85e0*/  @P0 BRA `(.L_x_135) ;  /* 0x0000000000140947 */ /* 0x000fea0003800000 */
[----:B------:R-:W1:Y:S02]  /*85f0*/  LDCU.64 UR4, c[0x0][0xc88] ;  /* 0x00019100ff0477ac */ /* 0x000e640008000a00 */
[----:B-1----:R-:W-:-:S04]  /*8600*/  ISETP.NE.U32.AND P0, PT, RZ, UR4, PT ;  /* 0x00000004ff007c0c */ /* 0x002fc8000bf05070 */
[----:B------:R-:W-:-:S13]  /*8610*/  ISETP.NE.AND.EX P0, PT, RZ, UR5, PT, P0 ;  /* 0x00000005ff007c0c */ /* 0x000fda000bf05300 */
[----:B------:R-:W-:Y:S05]  /*8620*/  @!P0 EXIT ;  /* 0x000000000000894d */ /* 0x000fea0003800000 */
[----:B------:R-:W-:Y:S05]  /*8630*/  BRA `(.L_x_136) ;  /* 0x0000000000087947 */ /* 0x000fea0003800000 */
.L_x_135:
[----:B------:R-:W-:-:S13]  /*8640*/  FSETP.NEU.AND P0, PT, R49, RZ, PT ;  /* 0x000000ff3100720b */ /* 0x000fda0003f0d000 */
[----:B------:R-:W-:Y:S05]  /*8650*/  @!P0 EXIT ;  /* 0x000000000000894d */ /* 0x000fea0003800000 */
.L_x_136:
[----:B------:R-:W-:Y:S05]  /*8660*/  BSYNC.RECONVERGENT B0 ;  /* 0x0000000000007941 */ /* 0x000fea0003800200 */
.L_x_133:
[----:B------:R-:W-:Y:S01]  /*8670*/  ULEA UR4, UR50, UR49, 0x3 ;  /* 0x0000003132047291 */ /* 0x000fe2000f8e18ff */
[----:B------:R-:W-:-:S04]  /*8680*/  DEPBAR.LE SB0, 0x0 ;  /* 0x000080000000791a */ /* 0x000fc80000000000 */
[----:B------:R-:W-:-:S04]  /*8690*/  UIADD3 UR4, UPT, UPT, UR4, 0xf8, URZ ;  /* 0x000000f804047890 */ /* 0x000fc8000fffe0ff */
[----:B------:R-:W-:-:S09]  /*86a0*/  UPRMT UR4, UR37, 0x654, UR4 ;  /* 0x0000065425047896 */ /* 0x000fd20008000004 */
[----:B------:R-:W-:Y:S01]  /*86b0*/  SYNCS.ARRIVE.TRANS64.RED.A1T0 RZ, [UR4], RZ ;  /* 0x000000ffffff79a7 */ /* 0x000fe20008100404 */
[----:B------:R-:W-:Y:S05]  /*86c0*/  EXIT ;  /* 0x000000000000794d */ /* 0x000fea0003800000 */
.L_x_25:
[----:B--2---:R2:W1:Y:S02]  /*86d0*/  SYNCS.PHASECHK.TRANS64.TRYWAIT P0, [R2+URZ+0x170], R3 ;  /* 0x00017003020075a7 */ /* 0x00446400080011ff */
[----:B-1----:R-:W-:Y:S05]  /*86e0*/  @!P0 NANOSLEEP.SYNCS 0x989680 ;  /* 0x009896800000895d */ /* 0x002fea0003900000 */
[----:B------:R-:W1:Y:S02]  /*86f0*/  @!P0 SYNCS.PHASECHK.TRANS64 P0, [R2+URZ+0x170], R3 ;  /* 0x00017003020085a7 */ /* 0x000e6400080010ff */
[----:B-1----:R-:W-:Y:S05]  /*8700*/  @!P0 BRA `(.L_x_25) ;  /* 0xfffffffc00f08947 */ /* 0x002fea000383ffff */
[----:B------:R-:W-:Y:S05]  /*8710*/  BRA `(.L_x_137) ;  /* 0xffffff9000bc7947 */ /* 0x000fea000383ffff */
.L_x_28:
[----:B------:R-:W-:-:S07]  /*8720*/  MOV R2, UR33 ;  /* 0x0000002100027c02 */ /* 0x000fce0008000f00 */
.L_x_138:
[----:B-1----:R1:W2:Y:S02]  /*8730*/  SYNCS.PHASECHK.TRANS64.TRYWAIT P0, [R2+URZ+0x70], R4 ;  /* 0x00007004020075a7 */ /* 0x0022a400080011ff */
[----:B--2---:R-:W-:Y:S05]  /*8740*/  @!P0 NANOSLEEP.SYNCS 0x989680 ;  /* 0x009896800000895d */ /* 0x004fea0003900000 */
[----:B------:R-:W2:Y:S02]  /*8750*/  @!P0 SYNCS.PHASECHK.TRANS64 P0, [R2+URZ+0x70], R4 ;  /* 0x00007004020085a7 */ /* 0x000ea400080010ff */
[----:B--2---:R-:W-:Y:S05]  /*8760*/  @!P0 BRA `(.L_x_138) ;  /* 0xfffffffc00f08947 */ /* 0x004fea000383ffff */
[----:B------:R-:W-:Y:S05]  /*8770*/  BRA `(.L_x_27) ;  /* 0xffffff9400187947 */ /* 0x000fea000383ffff */
.L_x_37:
[----:B------:R-:W-:-:S07]  /*8780*/  MOV R2, UR33 ;  /* 0x0000002100027c02 */ /* 0x000fce0008000f00 */
.L_x_139:
[----:B-1----:R1:W2:Y:S02]  /*8790*/  SYNCS.PHASECHK.TRANS64.TRYWAIT P0, [R2+URZ+0x70], R4 ;  /* 0x00007004020075a7 */ /* 0x0022a400080011ff */
[----:B--2---:R-:W-:Y:S05]  /*87a0*/  @!P0 NANOSLEEP.SYNCS 0x989680 ;  /* 0x009896800000895d */ /* 0x004fea0003900000 */
[----:B------:R-:W2:Y:S02]  /*87b0*/  @!P0 SYNCS.PHASECHK.TRANS64 P0, [R2+URZ+0x70], R4 ;  /* 0x00007004020085a7 */ /* 0x000ea400080010ff */
[----:B--2---:R-:W-:Y:S05]  /*87c0*/  @!P0 BRA `(.L_x_139) ;  /* 0xfffffffc00f08947 */ /* 0x004fea000383ffff */
[----:B------:R-:W-:Y:S05]  /*87d0*/  BRA `(.L_x_36) ;  /* 0xffffff98002c7947 */ /* 0x000fea000383ffff */
.L_x_44:
[----:B-1----:R1:W2:Y:S02]  /*87e0*/  SYNCS.PHASECHK.TRANS64.TRYWAIT P0, [R2+URZ+0x120], R3 ;  /* 0x00012003020075a7 */ /* 0x0022a400080011ff */
[----:B--2---:R-:W-:Y:S05]  /*87f0*/  @!P0 NANOSLEEP.SYNCS 0x989680 ;  /* 0x009896800000895d */ /* 0x004fea0003900000 */
[----:B------:R-:W2:Y:S02]  /*8800*/  @!P0 SYNCS.PHASECHK.TRANS64 P0, [R2+URZ+0x120], R3 ;  /* 0x00012003020085a7 */ /* 0x000ea400080010ff */
[----:B--2---:R-:W-:Y:S05]  /*8810*/  @!P0 BRA `(.L_x_44) ;  /* 0xfffffffc00f08947 */ /* 0x004fea000383ffff */
[----:B------:R-:W-:Y:S05]  /*8820*/  BRA `(.L_x_140) ;  /* 0xffffff9c00207947 */ /* 0x000fea000383ffff */
.L_x_48:
[----:B----4-:R-:W-:-:S07]  /*8830*/  MOV R0, UR4 ;  /* 0x0000000400007c02 */ /* 0x010fce0008000f00 */
.L_x_141:
[----:B-1----:R1:W2:Y:S02]  /*8840*/  SYNCS.PHASECHK.TRANS64.TRYWAIT P0, [R0+URZ], R2 ;  /* 0x00000002000075a7 */ /* 0x0022a400080011ff */
[----:B--2---:R-:W-:Y:S05]  /*8850*/  @!P0 NANOSLEEP.SYNCS 0x989680 ;  /* 0x009896800000895d */ /* 0x004fea0003900000 */
[----:B------:R-:W2:Y:S02]  /*8860*/  @!P0 SYNCS.PHASECHK.TRANS64 P0, [R0+URZ], R2 ;  /* 0x00000002000085a7 */ /* 0x000ea400080010ff */
[----:B--2---:R-:W-:Y:S05]  /*8870*/  @!P0 BRA `(.L_x_141) ;  /* 0xfffffffc00f08947 */ /* 0x004fea000383ffff */
[----:B------:R-:W-:Y:S05]  /*8880*/  BRA `(.L_x_142) ;  /* 0xffffffa000947947 */ /* 0x000fea000383ffff */
.L_x_49:
[----:B----4-:R-:W-:-:S07]  /*8890*/  MOV R0, UR4 ;  /* 0x0000000400007c02 */ /* 0x010fce0008000f00 */
.L_x_143:
[----:B-1----:R1:W2:Y:S02]  /*88a0*/  SYNCS.PHASECHK.TRANS64.TRYWAIT P0, [R0+URZ], R3 ;  /* 0x00000003000075a7 */ /* 0x0022a400080011ff */
[----:B--2---:R-:W-:Y:S05]  /*88b0*/  @!P0 NANOSLEEP.SYNCS 0x989680 ;  /* 0x009896800000895d */ /* 0x004fea0003900000 */
[----:B------:R-:W2:Y:S02]  /*88c0*/  @!P0 SYNCS.PHASECHK.TRANS64 P0, [R0+URZ], R3 ;  /* 0x00000003000085a7 */ /* 0x000ea400080010ff */
[----:B--2---:R-:W-:Y:S05]  /*88d0*/  @!P0 BRA `(.L_x_143) ;  /* 0xfffffffc00f08947 */ /* 0x004fea000383ffff */
[----:B------:R-:W-:Y:S05]  /*88e0*/  BRA `(.L_x_144) ;  /* 0xffffffa000a07947 */ /* 0x000fea000383ffff */
.L_x_50:
[----:B----4-:R-:W-:-:S07]  /*88f0*/  MOV R0, UR4 ;  /* 0x0000000400007c02 */ /* 0x010fce0008000f00 */
.L_x_145:
[----:B-1----:R1:W2:Y:S02]  /*8900*/  SYNCS.PHASECHK.TRANS64.TRYWAIT P0, [R0+URZ], R3 ;  /* 0x00000003000075a7 */ /* 0x0022a400080011ff */
[----:B--2---:R-:W-:Y:S05]  /*8910*/  @!P0 NANOSLEEP.SYNCS 0x989680 ;  /* 0x009896800000895d */ /* 0x004fea0003900000 */
[----:B------:R-:W2:Y:S02]  /*8920*/  @!P0 SYNCS.PHASECHK.TRANS64 P0, [R0+URZ], R3 ;  /* 0x00000003000085a7 */ /* 0x000ea400080010ff */
[----:B--2---:R-:W-:Y:S05]  /*8930*/  @!P0 BRA `(.L_x_145) ;  /* 0xfffffffc00f08947 */ /* 0x004fea000383ffff */
[----:B------:R-:W-:Y:S05]  /*8940*/  BRA `(.L_x_146) ;  /* 0xffffffa000ac7947 */ /* 0x000fea000383ffff */
.L_x_51:
[----:B----4-:R-:W-:-:S07]  /*8950*/  MOV R0, UR4 ;  /* 0x0000000400007c02 */ /* 0x010fce0008000f00 */
.L_x_147:
[----:B-1----:R1:W2:Y:S02]  /*8960*/  SYNCS.PHASECHK.TRANS64.TRYWAIT P0, [R0+URZ], R3 ;  /* 0x00000003000075a7 */ /* 0x0022a400080011ff */
[----:B--2---:R-:W-:Y:S05]  /*8970*/  @!P0 NANOSLEEP.SYNCS 0x989680 ;  /* 0x009896800000895d */ /* 0x004fea0003900000 */
[----:B------:R-:W2:Y:S02]  /*8980*/  @!P0 SYNCS.PHASECHK.TRANS64 P0, [R0+URZ], R3 ;  /* 0x00000003000085a7 */ /* 0x000ea400080010ff */
[----:B--2---:R-:W-:Y:S05]  /*8990*/  @!P0 BRA `(.L_x_147) ;  /* 0xfffffffc00f08947 */ /* 0x004fea000383ffff */
[----:B------:R-:W-:Y:S05]  /*89a0*/  BRA `(.L_x_148) ;  /* 0xffffffa000b87947 */ /* 0x000fea000383ffff */
.L_x_52:
[----:B----4-:R-:W-:-:S07]  /*89b0*/  MOV R0, UR4 ;  /* 0x0000000400007c02 */ /* 0x010fce0008000f00 */
.L_x_149:
[----:B-1----:R1:W2:Y:S02]  /*89c0*/  SYNCS.PHASECHK.TRANS64.TRYWAIT P0, [R0+URZ], R3 ;  /* 0x00000003000075a7 */ /* 0x0022a400080011ff */
[----:B--2---:R-:W-:Y:S05]  /*89d0*/  @!P0 NANOSLEEP.SYNCS 0x989680 ;  /* 0x009896800000895d */ /* 0x004fea0003900000 */
[----:B------:R-:W2:Y:S02]  /*89e0*/  @!P0 SYNCS.PHASECHK.TRANS64 P0, [R0+URZ], R3 ;  /* 0x00000003000085a7 */ /* 0x000ea400080010ff */
[----:B--2---:R-:W-:Y:S05]  /*89f0*/  @!P0 BRA `(.L_x_149) ;  /* 0xfffffffc00f08947 */ /* 0x004fea000383ffff */
[----:B------:R-:W-:Y:S05]  /*8a00*/  BRA `(.L_x_150) ;  /* 0xffffffa000c47947 */ /* 0x000fea000383ffff */
.L_x_53:
[----:B----4-:R-:W-:-:S07]  /*8a10*/  MOV R0, UR4 ;  /* 0x0000000400007c02 */ /* 0x010fce0008000f00 */
.L_x_151:
[----:B-1----:R1:W2:Y:S02]  /*8a20*/  SYNCS.PHASECHK.TRANS64.TRYWAIT P0, [R0+URZ], R3 ;  /* 0x00000003000075a7 */ /* 0x0022a400080011ff */
[----:B--2---:R-:W-:Y:S05]  /*8a30*/  @!P0 NANOSLEEP.SYNCS 0x989680 ;  /* 0x009896800000895d */ /* 0x004fea0003900000 */
[----:B------:R-:W2:Y:S02]  /*8a40*/  @!P0 SYNCS.PHASECHK.TRANS64 P0, [R0+URZ], R3 ;  /* 0x00000003000085a7 */ /* 0x000ea400080010ff */
[----:B--2---:R-:W-:Y:S05]  /*8a50*/  @!P0 BRA `(.L_x_151) ;  /* 0xfffffffc00f08947 */ /* 0x004fea000383ffff */
[----:B------:R-:W-:Y:S05]  /*8a60*/  BRA `(.L_x_152) ;  /* 0xffffffa000d07947 */ /* 0x000fea000383ffff */
.L_x_54:
[----:B----4-:R-:W-:-:S07]  /*8a70*/  MOV R0, UR4 ;  /* 0x0000000400007c02 */ /* 0x010fce0008000f00 */
.L_x_153:
[----:B-1----:R1:W2:Y:S02]  /*8a80*/  SYNCS.PHASECHK.TRANS64.TRYWAIT P0, [R0+URZ], R3 ;  /* 0x00000003000075a7 */ /* 0x0022a400080011ff */
[----:B--2---:R-:W-:Y:S05]  /*8a90*/  @!P0 NANOSLEEP.SYNCS 0x989680 ;  /* 0x009896800000895d */ /* 0x004fea0003900000 */
[----:B------:R-:W2:Y:S02]  /*8aa0*/  @!P0 SYNCS.PHASECHK.TRANS64 P0, [R0+URZ], R3 ;  /* 0x00000003000085a7 */ /* 0x000ea400080010ff */
[----:B--2---:R-:W-:Y:S05]  /*8ab0*/  @!P0 BRA `(.L_x_153) ;  /* 0xfffffffc00f08947 */ /* 0x004fea000383ffff */
[----:B------:R-:W-:Y:S05]  /*8ac0*/  BRA `(.L_x_154) ;  /* 0xffffffa000dc7947 */ /* 0x000fea000383ffff */
.L_x_55:
[----:B----4-:R-:W-:-:S07]  /*8ad0*/  MOV R0, UR4 ;  /* 0x0000000400007c02 */ /* 0x010fce0008000f00 */
.L_x_155:
[----:B-1----:R1:W2:Y:S02]  /*8ae0*/  SYNCS.PHASECHK.TRANS64.TRYWAIT P0, [R0+URZ], R3 ;  /* 0x00000003000075a7 */ /* 0x0022a400080011ff */
[----:B--2---:R-:W-:Y:S05]  /*8af0*/  @!P0 NANOSLEEP.SYNCS 0x989680 ;  /* 0x009896800000895d */ /* 0x004fea0003900000 */
[----:B------:R-:W2:Y:S02]  /*8b00*/  @!P0 SYNCS.PHASECHK.TRANS64 P0, [R0+URZ], R3 ;  /* 0x00000003000085a7 */ /* 0x000ea400080010ff */
[----:B--2---:R-:W-:Y:S05]  /*8b10*/  @!P0 BRA `(.L_x_155) ;  /* 0xfffffffc00f08947 */ /* 0x004fea000383ffff */
[----:B------:R-:W-:Y:S05]  /*8b20*/  BRA `(.L_x_156) ;  /* 0xffffffa000e87947 */ /* 0x000fea000383ffff */
.L_x_56:
[----:B----4-:R-:W-:-:S07]  /*8b30*/  MOV R0, UR4 ;  /* 0x0000000400007c02 */ /* 0x010fce0008000f00 */
.L_x_157:
[----:B-1----:R1:W2:Y:S02]  /*8b40*/  SYNCS.PHASECHK.TRANS64.TRYWAIT P0, [R0+URZ], R3 ;  /* 0x00000003000075a7 */ /* 0x0022a400080011ff */
[----:B--2---:R-:W-:Y:S05]  /*8b50*/  @!P0 NANOSLEEP.SYNCS 0x989680 ;  /* 0x009896800000895d */ /* 0x004fea0003900000 */
[----:B------:R-:W2:Y:S02]  /*8b60*/  @!P0 SYNCS.PHASECHK.TRANS64 P0, [R0+URZ], R3 ;  /* 0x00000003000085a7 */ /* 0x000ea400080010ff */
[----:B--2---:R-:W-:Y:S05]  /*8b70*/  @!P0 BRA `(.L_x_157) ;  /* 0xfffffffc00f08947 */ /* 0x004fea000383ffff */
[----:B------:R-:W-:Y:S05]  /*8b80*/  BRA `(.L_x_158) ;  /* 0xffffffa000f47947 */ /* 0x000fea000383ffff */
.L_x_57:
[----:B----4-:R-:W-:-:S07]  /*8b90*/  MOV R0, UR4 ;  /* 0x0000000400007c02 */ /* 0x010fce0008000f00 */
.L_x_159:
[----:B-1----:R1:W2:Y:S02]  /*8ba0*/  SYNCS.PHASECHK.TRANS64.TRYWAIT P0, [R0+URZ], R3 ;  /* 0x00000003000075a7 */ /* 0x0022a400080011ff */
[----:B--2---:R-:W-:Y:S05]  /*8bb0*/  @!P0 NANOSLEEP.SYNCS 0x989680 ;  /* 0x009896800000895d */ /* 0x004fea0003900000 */
[----:B------:R-:W2:Y:S02]  /*8bc0*/  @!P0 SYNCS.PHASECHK.TRANS64 P0, [R0+URZ], R3 ;  /* 0x00000003000085a7 */ /* 0x000ea400080010ff */
[----:B--2---:R-:W-:Y:S05]  /*8bd0*/  @!P0 BRA `(.L_x_159) ;  /* 0xfffffffc00f08947 */ /* 0x004fea000383ffff */
[----:B------:R-:W-:Y:S05]  /*8be0*/  BRA `(.L_x_160) ;  /* 0xffffffa400007947 */ /* 0x000fea000383ffff */
.L_x_58:
[----:B----4-:R-:W-:-:S07]  /*8bf0*/  MOV R0, UR4 ;  /* 0x0000000400007c02 */ /* 0x010fce0008000f00 */
.L_x_161:
[----:B-1----:R1:W2:Y:S02]  /*8c00*/  SYNCS.PHASECHK.TRANS64.TRYWAIT P0, [R0+URZ], R3 ;  /* 0x00000003000075a7 */ /* 0x0022a400080011ff */
[----:B--2---:R-:W-:Y:S05]  /*8c10*/  @!P0 NANOSLEEP.SYNCS 0x989680 ;  /* 0x009896800000895d */ /* 0x004fea0003900000 */
[----:B------:R-:W2:Y:S02]  /*8c20*/  @!P0 SYNCS.PHASECHK.TRANS64 P0, [R0+URZ], R3 ;  /* 0x00000003000085a7 */ /* 0x000ea400080010ff */
[----:B--2---:R-:W-:Y:S05]  /*8c30*/  @!P0 BRA `(.L_x_161) ;  /* 0xfffffffc00f08947 */ /* 0x004fea000383ffff */
[----:B------:R-:W-:Y:S05]  /*8c40*/  BRA `(.L_x_162) ;  /* 0xffffffa4000c7947 */ /* 0x000fea000383ffff */
.L_x_59:
[----:B----4-:R-:W-:-:S07]  /*8c50*/  MOV R0, UR4 ;  /* 0x0000000400007c02 */ /* 0x010fce0008000f00 */
.L_x_163:
[----:B-1----:R1:W2:Y:S02]  /*8c60*/  SYNCS.PHASECHK.TRANS64.TRYWAIT P0, [R0+URZ], R3 ;  /* 0x00000003000075a7 */ /* 0x0022a400080011ff */
[----:B--2---:R-:W-:Y:S05]  /*8c70*/  @!P0 NANOSLEEP.SYNCS 0x989680 ;  /* 0x009896800000895d */ /* 0x004fea0003900000 */
[----:B------:R-:W2:Y:S02]  /*8c80*/  @!P0 SYNCS.PHASECHK.TRANS64 P0, [R0+URZ], R3 ;  /* 0x00000003000085a7 */ /* 0x000ea400080010ff */
[----:B--2---:R-:W-:Y:S05]  /*8c90*/  @!P0 BRA `(.L_x_163) ;  /* 0xfffffffc00f08947 */ /* 0x004fea000383ffff */
[----:B------:R-:W-:Y:S05]  /*8ca0*/  BRA `(.L_x_164) ;  /* 0xffffffa400187947 */ /* 0x000fea000383ffff */
.L_x_60:
[----:B----4-:R-:W-:-:S07]  /*8cb0*/  MOV R0, UR4 ;  /* 0x0000000400007c02 */ /* 0x010fce0008000f00 */
.L_x_165:
[----:B-1----:R1:W2:Y:S02]  /*8cc0*/  SYNCS.PHASECHK.TRANS64.TRYWAIT P0, [R0+URZ], R3 ;  /* 0x00000003000075a7 */ /* 0x0022a400080011ff */
[----:B--2---:R-:W-:Y:S05]  /*8cd0*/  @!P0 NANOSLEEP.SYNCS 0x989680 ;  /* 0x009896800000895d */ /* 0x004fea0003900000 */
[----:B------:R-:W2:Y:S02]  /*8ce0*/  @!P0 SYNCS.PHASECHK.TRANS64 P0, [R0+URZ], R3 ;  /* 0x00000003000085a7 */ /* 0x000ea400080010ff */
[----:B--2---:R-:W-:Y:S05]  /*8cf0*/  @!P0 BRA `(.L_x_165) ;  /* 0xfffffffc00f08947 */ /* 0x004fea000383ffff */
[----:B------:R-:W-:Y:S05]  /*8d00*/  BRA `(.L_x_166) ;  /* 0xffffffa400247947 */ /* 0x000fea000383ffff */
.L_x_63:
[----:B-1----:R1:W2:Y:S02]  /*8d10*/  SYNCS.PHASECHK.TRANS64.TRYWAIT P0, [R0+URZ+0x160], R4 ;  /* 0x00016004000075a7 */ /* 0x0022a400080011ff */
[----:B--2---:R-:W-:Y:S05]  /*8d20*/  @!P0 NANOSLEEP.SYNCS 0x989680 ;  /* 0x009896800000895d */ /* 0x004fea0003900000 */
[----:B------:R-:W2:Y:S02]  /*8d30*/  @!P0 SYNCS.PHASECHK.TRANS64 P0, [R0+URZ+0x160], R4 ;  /* 0x00016004000085a7 */ /* 0x000ea400080010ff */
[----:B--2---:R-:W-:Y:S05]  /*8d40*/  @!P0 BRA `(.L_x_63) ;  /* 0xfffffffc00f08947 */ /* 0x004fea000383ffff */
[----:B------:R-:W-:Y:S05]  /*8d50*/  BRA `(.L_x_167) ;  /* 0xffffffa400847947 */ /* 0x000fea000383ffff */
.L_x_64:
[----:B------:R-:W-:-:S07]  /*8d60*/  MOV R0, UR5 ;  /* 0x0000000500007c02 */ /* 0x000fce0008000f00 */
.L_x_168:
[----:B-1----:R1:W2:Y:S02]  /*8d70*/  SYNCS.PHASECHK.TRANS64.TRYWAIT P0, [R0+URZ+0x130], R5 ;  /* 0x00013005000075a7 */ /* 0x0022a400080011ff */
[----:B--2---:R-:W-:Y:S05]  /*8d80*/  @!P0 NANOSLEEP.SYNCS 0x989680 ;  /* 0x009896800000895d */ /* 0x004fea0003900000 */
[----:B------:R-:W2:Y:S02]  /*8d90*/  @!P0 SYNCS.PHASECHK.TRANS64 P0, [R0+URZ+0x130], R5 ;  /* 0x00013005000085a7 */ /* 0x000ea400080010ff */
[----:B--2---:R-:W-:Y:S05]  /*8da0*/  @!P0 BRA `(.L_x_168) ;  /* 0xfffffffc00f08947 */ /* 0x004fea000383ffff */
[----:B------:R-:W-:Y:S05]  /*8db0*/  BRA `(.L_x_169) ;  /* 0xffffffa400947947 */ /* 0x000fea000383ffff */
.L_x_65:
[----:B-1----:R1:W2:Y:S02]  /*8dc0*/  SYNCS.PHASECHK.TRANS64.TRYWAIT P1, [R0+URZ+0x120], R4 ;  /* 0x00012004000075a7 */ /* 0x0022a400080211ff */
[----:B--2---:R-:W-:Y:S05]  /*8dd0*/  @!P1 NANOSLEEP.SYNCS 0x989680 ;  /* 0x009896800000995d */ /* 0x004fea0003900000 */
[----:B------:R-:W2:Y:S02]  /*8de0*/  @!P1 SYNCS.PHASECHK.TRANS64 P1, [R0+URZ+0x120], R4 ;  /* 0x00012004000095a7 */ /* 0x000ea400080210ff */
[----:B--2---:R-:W-:Y:S05]  /*8df0*/  @!P1 BRA `(.L_x_65) ;  /* 0xfffffffc00f09947 */ /* 0x004fea000383ffff */
[----:B------:R-:W-:Y:S05]  /*8e00*/  BRA `(.L_x_170) ;  /* 0xffffffa400c47947 */ /* 0x000fea000383ffff */
.L_x_68:
[----:B------:R-:W-:-:S07]  /*8e10*/  MOV R0, UR5 ;  /* 0x0000000500007c02 */ /* 0x000fce0008000f00 */
.L_x_171:
[----:B-1----:R1:W2:Y:S02]  /*8e20*/  SYNCS.PHASECHK.TRANS64.TRYWAIT P0, [R0+URZ+0x130], R2 ;  /* 0x00013002000075a7 */ /* 0x0022a400080011ff */
[----:B--2---:R-:W-:Y:S05]  /*8e30*/  @!P0 NANOSLEEP.SYNCS 0x989680 ;  /* 0x009896800000895d */ /* 0x004fea0003900000 */
[----:B------:R-:W2:Y:S02]  /*8e40*/  @!P0 SYNCS.PHASECHK.TRANS64 P0, [R0+URZ+0x130], R2 ;  /* 0x00013002000085a7 */ /* 0x000ea400080010ff */
[----:B--2---:R-:W-:Y:S05]  /*8e50*/  @!P0 BRA `(.L_x_171) ;  /* 0xfffffffc00f08947 */ /* 0x004fea000383ffff */
[----:B------:R-:W-:Y:S05]  /*8e60*/  BRA `(.L_x_67) ;  /* 0xffffffa800187947 */ /* 0x000fea000383ffff */
.L_x_75:
[----:B--2---:R2:W4:Y:S02]  /*8e70*/  SYNCS.PHASECHK.TRANS64.TRYWAIT P0, [R2+URZ+0x120], R3 ;  /* 0x00012003020075a7 */ /* 0x00452400080011ff */
[----:B----4-:R-:W-:Y:S05]  /*8e80*/  @!P0 NANOSLEEP.SYNCS 0x989680 ;  /* 0x009896800000895d */ /* 0x010fea0003900000 */
[----:B------:R-:W4:Y:S02]  /*8e90*/  @!P0 SYNCS.PHASECHK.TRANS64 P0, [R2+URZ+0x120], R3 ;  /* 0x00012003020085a7 */ /* 0x000f2400080010ff */
[----:B----4-:R-:W-:Y:S05]  /*8ea0*/  @!P0 BRA `(.L_x_75) ;  /* 0xfffffffc00f08947 */ /* 0x010fea000383ffff */
[----:B------:R-:W-:Y:S05]  /*8eb0*/  BRA `(.L_x_172) ;  /* 0xffffffac00b47947 */ /* 0x000fea000383ffff */
.L_x_78:
[----:B------:R-:W-:-:S07]  /*8ec0*/  MOV R3, UR12 ;  /* 0x0000000c00037c02 */ /* 0x000fce0008000f00 */
.L_x_173:
[----:B--2---:R2:W3:Y:S02]  /*8ed0*/  SYNCS.PHASECHK.TRANS64.TRYWAIT P0, [R3+URZ+0x150], R2 ;  /* 0x00015002030075a7 */ /* 0x0044e400080011ff */
[----:B---3--:R-:W-:Y:S05]  /*8ee0*/  @!P0 NANOSLEEP.SYNCS 0x989680 ;  /* 0x009896800000895d */ /* 0x008fea0003900000 */
[----:B------:R-:W3:Y:S02]  /*8ef0*/  @!P0 SYNCS.PHASECHK.TRANS64 P0, [R3+URZ+0x150], R2 ;  /* 0x00015002030085a7 */ /* 0x000ee400080010ff */
[----:B---3--:R-:W-:Y:S05]  /*8f00*/  @!P0 BRA `(.L_x_173) ;  /* 0xfffffffc00f08947 */ /* 0x008fea000383ffff */
[----:B------:R-:W-:Y:S05]  /*8f10*/  BRA `(.L_x_174) ;  /* 0xffffffb400187947 */ /* 0x000fea000383ffff */
.L_x_81:
[----:B------:R-:W-:Y:S07]  /*8f20*/  MOV R2, UR11 ;  /* 0x0000000b00027c02 */ /* 0x000fee0008000f00 */
.L_x_175:
[----:B--2---:R2:W3:Y:S02]  /*8f30*/  SYNCS.PHASECHK.TRANS64.TRYWAIT P0, [R2+URZ], R3 ;  /* 0x00000003020075a7 */ /* 0x0044e400080011ff */
[----:B---3--:R-:W-:Y:S05]  /*8f40*/  @!P0 NANOSLEEP.SYNCS 0x989680 ;  /* 0x009896800000895d */ /* 0x008fea0003900000 */
[----:B------:R-:W3:Y:S02]  /*8f50*/  @!P0 SYNCS.PHASECHK.TRANS64 P0, [R2+URZ], R3 ;  /* 0x00000003020085a7 */ /* 0x000ee400080010ff */
[----:B---3--:R-:W-:Y:S05]  /*8f60*/  @!P0 BRA `(.L_x_175) ;  /* 0xfffffffc00f08947 */ /* 0x008fea000383ffff */
[----:B------:R-:W-:Y:S05]  /*8f70*/  BRA `(.L_x_80) ;  /* 0xffffffb400607947 */ /* 0x000fea000383ffff */
.L_x_84:
[----:B------:R-:W-:-:S07]  /*8f80*/  MOV R0, UR5 ;  /* 0x0000000500007c02 */ /* 0x000fce0008000f00 */
.L_x_176:
[----:B-1----:R1:W3:Y:S02]  /*8f90*/  SYNCS.PHASECHK.TRANS64.TRYWAIT P0, [R0+URZ], R2 ;  /* 0x00000002000075a7 */ /* 0x0022e400080011ff */
[----:B---3--:R-:W-:Y:S05]  /*8fa0*/  @!P0 NANOSLEEP.SYNCS 0x989680 ;  /* 0x009896800000895d */ /* 0x008fea0003900000 */
[----:B------:R-:W3:Y:S02]  /*8fb0*/  @!P0 SYNCS.PHASECHK.TRANS64 P0, [R0+URZ], R2 ;  /* 0x00000002000085a7 */ /* 0x000ee400080010ff */
[----:B---3--:R-:W-:Y:S05]  /*8fc0*/  @!P0 BRA `(.L_x_176) ;  /* 0xfffffffc00f08947 */ /* 0x008fea000383ffff */
[----:B------:R-:W-:Y:S05]  /*8fd0*/  BRA `(.L_x_177) ;  /* 0xffffffb8004c7947 */ /* 0x000fea000383ffff */
.L_x_85:
[----:B------:R-:W-:-:S07]  /*8fe0*/  MOV R0, UR6 ;  /* 0x0000000600007c02 */ /* 0x000fce0008000f00 */
.L_x_178:
[----:B-1----:R1:W3:Y:S02]  /*8ff0*/  SYNCS.PHASECHK.TRANS64.TRYWAIT P0, [R0+URZ], R2 ;  /* 0x00000002000075a7 */ /* 0x0022e400080011ff */
[----:B---3--:R-:W-:Y:S05]  /*9000*/  @!P0 NANOSLEEP.SYNCS 0x989680 ;  /* 0x009896800000895d */ /* 0x008fea0003900000 */
[----:B------:R-:W3:Y:S02]  /*9010*/  @!P0 SYNCS.PHASECHK.TRANS64 P0, [R0+URZ], R2 ;  /* 0x00000002000085a7 */ /* 0x000ee400080010ff */
[----:B---3--:R-:W-:Y:S05]  /*9020*/  @!P0 BRA `(.L_x_178) ;  /* 0xfffffffc00f08947 */ /* 0x008fea000383ffff */
[----:B------:R-:W-:Y:S05]  /*9030*/  BRA `(.L_x_179) ;  /* 0xffffffb800587947 */ /* 0x000fea000383ffff */
.L_x_90:
[----:B--2---:R2:W4:Y:S02]  /*9040*/  SYNCS.PHASECHK.TRANS64.TRYWAIT P0, [R0+URZ+0x120], R2 ;  /* 0x00012002000075a7 */ /* 0x00452400080011ff */
[----:B----4-:R-:W-:Y:S05]  /*9050*/  @!P0 NANOSLEEP.SYNCS 0x989680 ;  /* 0x009896800000895d */ /* 0x010fea0003900000 */
[----:B------:R-:W4:Y:S02]  /*9060*/  @!P0 SYNCS.PHASECHK.TRANS64 P0, [R0+URZ+0x120], R2 ;  /* 0x00012002000085a7 */ /* 0x000f2400080010ff */
[----:B----4-:R-:W-:Y:S05]  /*9070*/  @!P0 BRA `(.L_x_90) ;  /* 0xfffffffc00f08947 */ /* 0x010fea000383ffff */
[----:B------:R-:W-:Y:S05]  /*9080*/  BRA `(.L_x_180) ;  /* 0xffffffbc00407947 */ /* 0x000fea000383ffff */
.L_x_93:
[----:B------:R-:W-:Y:S07]  /*9090*/  MOV R0, UR4 ;  /* 0x0000000400007c02 */ /* 0x000fee0008000f00 */
.L_x_181:
[----:B--2---:R2:W3:Y:S02]  /*90a0*/  SYNCS.PHASECHK.TRANS64.TRYWAIT P0, [R0+URZ+0x118], R2 ;  /* 0x00011802000075a7 */ /* 0x0044e400080011ff */
[----:B---3--:R-:W-:Y:S05]  /*90b0*/  @!P0 NANOSLEEP.SYNCS 0x989680 ;  /* 0x009896800000895d */ /* 0x008fea0003900000 */
[----:B------:R-:W3:Y:S02]  /*90c0*/  @!P0 SYNCS.PHASECHK.TRANS64 P0, [R0+URZ+0x118], R2 ;  /* 0x00011802000085a7 */ /* 0x000ee400080010ff */
[----:B---3--:R-:W-:Y:S05]  /*90d0*/  @!P0 BRA `(.L_x_181) ;  /* 0xfffffffc00f08947 */ /* 0x008fea000383ffff */
[----:B------:R-:W-:Y:S05]  /*90e0*/  BRA `(.L_x_92) ;  /* 0xffffffc000207947 */ /* 0x000fea000383ffff */
.L_x_96:
[----:B------:R-:W-:Y:S07]  /*90f0*/  MOV R0, UR7 ;  /* 0x0000000700007c02 */ /* 0x000fee0008000f00 */
.L_x_182:
[----:B-1----:R1:W2:Y:S02]  /*9100*/  SYNCS.PHASECHK.TRANS64.TRYWAIT P0, [R0+URZ+0xf8], R9 ;  /* 0x0000f809000075a7 */ /* 0x0022a400080011ff */
[----:B--2---:R-:W-:Y:S05]  /*9110*/  @!P0 NANOSLEEP.SYNCS 0x989680 ;  /* 0x009896800000895d */ /* 0x004fea0003900000 */
[----:B------:R-:W2:Y:S02]  /*9120*/  @!P0 SYNCS.PHASECHK.TRANS64 P0, [R0+URZ+0xf8], R9 ;  /* 0x0000f809000085a7 */ /* 0x000ea400080010ff */
[----:B--2---:R-:W-:Y:S05]  /*9130*/  @!P0 BRA `(.L_x_182) ;  /* 0xfffffffc00f08947 */ /* 0x004fea000383ffff */
[----:B------:R-:W-:Y:S05]  /*9140*/  BRA `(.L_x_183) ;  /* 0xffffffc000987947 */ /* 0x000fea000383ffff */
.L_x_97:
[----:B------:R-:W-:Y:S07]  /*9150*/  MOV R0, UR5 ;  /* 0x0000000500007c02 */ /* 0x000fee0008000f00 */
.L_x_184:
[----:B-1----:R1:W2:Y:S02]  /*9160*/  SYNCS.PHASECHK.TRANS64.TRYWAIT P0, [R0+URZ+0xf8], R24 ;  /* 0x0000f818000075a7 */ /* 0x0022a400080011ff */
[----:B--2---:R-:W-:Y:S05]  /*9170*/  @!P0 NANOSLEEP.SYNCS 0x989680 ;  /* 0x009896800000895d */ /* 0x004fea0003900000 */
[----:B------:R-:W2:Y:S02]  /*9180*/  @!P0 SYNCS.PHASECHK.TRANS64 P0, [R0+URZ+0xf8], R24 ;  /* 0x0000f818000085a7 */ /* 0x000ea400080010ff */
[----:B--2---:R-:W-:Y:S05]  /*9190*/  @!P0 BRA `(.L_x_184) ;  /* 0xfffffffc00f08947 */ /* 0x004fea000383ffff */
[----:B------:R-:W-:Y:S05]  /*91a0*/  BRA `(.L_x_185) ;  /* 0xffffffc400387947 */ /* 0x000fea000383ffff */
.L_x_99:
[----:B------:R-:W-:-:S07]  /*91b0*/  MOV R0, UR5 ;  /* 0x0000000500007c02 */ /* 0x000fce0008000f00 */
.L_x_186:
[----:B-1----:R1:W3:Y:S02]  /*91c0*/  SYNCS.PHASECHK.TRANS64.TRYWAIT P0, [R0+URZ], R2 ;  /* 0x00000002000075a7 */ /* 0x0022e400080011ff */
[----:B---3--:R-:W-:Y:S05]  /*91d0*/  @!P0 NANOSLEEP.SYNCS 0x989680 ;  /* 0x009896800000895d */ /* 0x008fea0003900000 */
[----:B------:R-:W3:Y:S02]  /*91e0*/  @!P0 SYNCS.PHASECHK.TRANS64 P0, [R0+URZ], R2 ;  /* 0x00000002000085a7 */ /* 0x000ee400080010ff */
[----:B---3--:R-:W-:Y:S05]  /*91f0*/  @!P0 BRA `(.L_x_186) ;  /* 0xfffffffc00f08947 */ /* 0x008fea000383ffff */
[----:B------:R-:W-:Y:S05]  /*9200*/  BRA `(.L_x_187) ;  /* 0xffffffc400c47947 */ /* 0x000fea000383ffff */
.L_x_100:
[----:B------:R-:W-:-:S07]  /*9210*/  MOV R0, UR5 ;  /* 0x0000000500007c02 */ /* 0x000fce0008000f00 */
.L_x_188:
[----:B-1----:R1:W3:Y:S02]  /*9220*/  SYNCS.PHASECHK.TRANS64.TRYWAIT P0, [R0+URZ], R2 ;  /* 0x00000002000075a7 */ /* 0x0022e400080011ff */
[----:B---3--:R-:W-:Y:S05]  /*9230*/  @!P0 NANOSLEEP.SYNCS 0x989680 ;  /* 0x009896800000895d */ /* 0x008fea0003900000 */
[----:B------:R-:W3:Y:S02]  /*9240*/  @!P0 SYNCS.PHASECHK.TRANS64 P0, [R0+URZ], R2 ;  /* 0x00000002000085a7 */ /* 0x000ee400080010ff */
[----:B---3--:R-:W-:Y:S05]  /*9250*/  @!P0 BRA `(.L_x_188) ;  /* 0xfffffffc00f08947 */ /* 0x008fea000383ffff */
[----:B------:R-:W-:Y:S05]  /*9260*/  BRA `(.L_x_189) ;  /* 0xffffffc400d07947 */ /* 0x000fea000383ffff */
.L_x_102:
[----:B--2---:R2:W4:Y:S02]  /*9270*/  SYNCS.PHASECHK.TRANS64.TRYWAIT P0, [R0+URZ+0x120], R2 ;  /* 0x00012002000075a7 */ /* 0x00452400080011ff */
[----:B----4-:R-:W-:Y:S05]  /*9280*/  @!P0 NANOSLEEP.SYNCS 0x989680 ;  /* 0x009896800000895d */ /* 0x010fea0003900000 */
[----:B------:R-:W4:Y:S02]  /*9290*/  @!P0 SYNCS.PHASECHK.TRANS64 P0, [R0+URZ+0x120], R2 ;  /* 0x00012002000085a7 */ /* 0x000f2400080010ff */
[----:B----4-:R-:W-:Y:S05]  /*92a0*/  @!P0 BRA `(.L_x_102) ;  /* 0xfffffffc00f08947 */ /* 0x010fea000383ffff */
[----:B------:R-:W-:Y:S05]  /*92b0*/  BRA `(.L_x_190) ;  /* 0xffffffc800b47947 */ /* 0x000fea000383ffff */
.L_x_112:
[----:B-1----:R1:W3:Y:S02]  /*92c0*/  SYNCS.PHASECHK.TRANS64.TRYWAIT P1, [R0+URZ+0xe0], R3 ;  /* 0x0000e003000075a7 */ /* 0x0022e400080211ff */
[----:B---3--:R-:W-:Y:S05]  /*92d0*/  @!P1 NANOSLEEP.SYNCS 0x989680 ;  /* 0x009896800000995d */ /* 0x008fea0003900000 */
[----:B------:R-:W3:Y:S02]  /*92e0*/  @!P1 SYNCS.PHASECHK.TRANS64 P1, [R0+URZ+0xe0], R3 ;  /* 0x0000e003000095a7 */ /* 0x000ee400080210ff */
[----:B---3--:R-:W-:Y:S05]  /*92f0*/  @!P1 BRA `(.L_x_112) ;  /* 0xfffffffc00f09947 */ /* 0x008fea000383ffff */
[----:B------:R-:W-:Y:S05]  /*9300*/  BRA `(.L_x_111) ;  /* 0xffffffd400e07947 */ /* 0x000fea000383ffff */
.L_x_114:
[----:B-1----:R1:W4:Y:S02]  /*9310*/  SYNCS.PHASECHK.TRANS64.TRYWAIT P0, [R73+URZ+0x140], R2 ;  /* 0x00014002490075a7 */ /* 0x00232400080011ff */
[----:B----4-:R-:W-:Y:S05]  /*9320*/  @!P0 NANOSLEEP.SYNCS 0x989680 ;  /* 0x009896800000895d */ /* 0x010fea0003900000 */
[----:B------:R-:W4:Y:S02]  /*9330*/  @!P0 SYNCS.PHASECHK.TRANS64 P0, [R73+URZ+0x140], R2 ;  /* 0x00014002490085a7 */ /* 0x000f2400080010ff */
[----:B----4-:R-:W-:Y:S05]  /*9340*/  @!P0 BRA `(.L_x_114) ;  /* 0xfffffffc00f08947 */ /* 0x010fea000383ffff */
[----:B------:R-:W-:Y:S05]  /*9350*/  BRA `(.L_x_113) ;  /* 0xffffffd800187947 */ /* 0x000fea000383ffff */
.L_x_125:
[----:B--2---:R2:W4:Y:S02]  /*9360*/  SYNCS.PHASECHK.TRANS64.TRYWAIT P0, [R2+URZ+0xe0], R107 ;  /* 0x0000e06b020075a7 */ /* 0x00452400080011ff */
[----:B----4-:R-:W-:Y:S05]  /*9370*/  @!P0 NANOSLEEP.SYNCS 0x989680 ;  /* 0x009896800000895d */ /* 0x010fea0003900000 */
[----:B------:R-:W4:Y:S02]  /*9380*/  @!P0 SYNCS.PHASECHK.TRANS64 P0, [R2+URZ+0xe0], R107 ;  /* 0x0000e06b020085a7 */ /* 0x000f2400080010ff */
[----:B----4-:R-:W-:Y:S05]  /*9390*/  @!P0 BRA `(.L_x_125) ;  /* 0xfffffffc00f08947 */ /* 0x010fea000383ffff */
[----:B------:R-:W-:Y:S05]  /*93a0*/  BRA `(.L_x_124) ;  /* 0xffffffe400007947 */ /* 0x000fea000383ffff */
        .weak           $__internal_0_$__cuda_sm10x_tcgen05_guardrail_trap_col_being_dealloced_not_returned_by_alloc
        .type           $__internal_0_$__cuda_sm10x_tcgen05_guardrail_trap_col_being_dealloced_not_returned_by_alloc,@function
        .size           $__internal_0_$__cuda_sm10x_tcgen05_guardrail_trap_col_being_dealloced_not_returned_by_alloc,($__internal_1_$__cuda_sm10x_tcgen05_guardrail_trap_phase_invalid_during_alloc - $__internal_0_$__cuda_sm10x_tcgen05_guardrail_trap_col_being_dealloced_not_returned_by_alloc)
$__internal_0_$__cuda_sm10x_tcgen05_guardrail_trap_col_being_dealloced_not_returned_by_alloc:
[----:B------:R-:W-:Y:S05]  /*93b0*/  BPT.TRAP 0x1 ;  /* 0x000000040000795c */ /* 0x000fea0000300000 */
[----:B------:R-:W-:-:S04]  /*93c0*/  HFMA2 R3, -RZ, RZ, 0, 0 ;  /* 0x00000000ff037431 */ /* 0x000fc800000001ff */
[----:B------:R-:W-:Y:S05]  /*93d0*/  RET.REL.NODEC R2 `(_ZN7cutlass13device_kernelINS_4gemm6kernel13GemmUniversalIN4cute5tupleIJiiiiEEENS1_10collective13CollectiveMmaINS1_46MainloopSm100TmaUmmaWarpSpecializedBlockScaledILi14ELi2ELi2ENS5_IJNS4_1CILi1EEENSA_ILi4EEESB_EEEEENS5_IJNSA_ILi128EEENSA_ILi64EEESF_EEENS5_IJNS_12float_e2m1_tENS_13float_ue4m3_tEEEENS5_IJNS5_IJlSB_lEEENS4_6LayoutINS5_IJNS5_IJNS5_IJNSA_ILi32EEESC_EEEiEEENS5_IJNS5_IJNSA_ILi16EEESC_EEEiEEENS5_IJSB_iEEEEEENS5_IJSS_NS5_IJNS5_IJNSA_ILi0EEESB_EEENSA_ILi512EEEEEENS5_IJSV_iEEEEEEEEEEESK_S12_NS4_8TiledMMAINS4_8MMA_AtomIJNS4_17SM100_MMA_MXF4_SSISI_SI_fSJ_Li128ELi64ELi16ELNS4_4UMMA5MajorE0ELS17_0ELNS16_7ScaleInE0ELS18_0EEEEEENSM_INS5_IJSB_SB_SB_EEENS5_IJSV_SV_SV_EEEEENS5_IJNS4_10UnderscoreES1E_S1E_EEEEENS5_IJNS4_23SM90_TMA_LOAD_MULTICASTES1H_EEENS5_IJNS4_14ComposedLayoutINS4_7SwizzleILi2ELi4ELi3EEENS4_18smem_ptr_flag_bitsILi4EEENSM_INS5_IJNSA_ILi8EEESF_EEENS5_IJSF_SB_EEEEEEENSM_INS5_IJNS5_IJNS5_IJSO_SB_EEESR_EEESB_NS5_IJSB_NSA_ILi2EEEEEEEEENS5_IJNS5_IJNS5_IJSR_SX_EEESW_EEESV_NS5_IJSC_SX_EEEEEEEEEEEvNS4_8identityENS5_IJNS4_13SM90_TMA_LOADES25_EEES23_vS24_EENS_8epilogue10collective18CollectiveEpilogueINS28_23Sm100TmaWarpSpecializedILi3ELi2ELi32ELb1ELb0EEEJSH_NS5_IJNSM_ISF_SB_EENSM_ISN_SB_EEEEENS_10bfloat16_tESL_S2G_SL_NS28_6fusion15FusionCallbacksIS2C_NS2H_17LinearCombinationIS2G_fS2G_fLNS_15FloatRoundStyleE2EEESH_S2F_JEEENS4_5SM1004TMEM4LOAD26SM100_TMEM_LOAD_32dp32b32xES25_NS1J_IS1L_NS1M_ILi16EEENSM_INS5_IJS1O_SN_EEENS5_IJSN_SB_EEEEEEENS4_39AutoVectorizingCopyWithAssumedAlignmentILi128EEENS4_14SM90_TMA_STOREES2V_S2X_S2X_EEEvvEEEEvNT_6ParamsE) ;  /* 0xffffff6c02087950 */ /* 0x000fea0003c3ffff */
        .weak           $__internal_1_$__cuda_sm10x_tcgen05_guardrail_trap_phase_invalid_during_alloc
        .type           $__internal_1_$__cuda_sm10x_tcgen05_guardrail_trap_phase_invalid_during_alloc,@function
        .size           $__internal_1_$__cuda_sm10x_tcgen05_guardrail_trap_phase_invalid_during_alloc,($__internal_2_$__cuda_sm10x_tcgen05_guardrail_trap_unallocated_columns_being_dealloced - $__internal_1_$__cuda_sm10x_tcgen05_guardrail_trap_phase_invalid_during_alloc)
$__internal_1_$__cuda_sm10x_tcgen05_guardrail_trap_phase_invalid_during_alloc:
[----:B------:R-:W-:Y:S05]  /*93e0*/  BPT.TRAP 0x1 ;  /* 0x000000040000795c */ /* 0x000fea0000300000 */
[----:B------:R-:W-:-:S04]  /*93f0*/  MOV R3, 0x0 ;  /* 0x0000000000037802 */ /* 0x000fc80000000f00 */
[----:B------:R-:W-:Y:S05]  /*9400*/  RET.REL.NODEC R2 `(_ZN7cutlass13device_kernelINS_4gemm6kernel13GemmUniversalIN4cute5tupleIJiiiiEEENS1_10collective13CollectiveMmaINS1_46MainloopSm100TmaUmmaWarpSpecializedBlockScaledILi14ELi2ELi2ENS5_IJNS4_1CILi1EEENSA_ILi4EEESB_EEEEENS5_IJNSA_ILi128EEENSA_ILi64EEESF_EEENS5_IJNS_12float_e2m1_tENS_13float_ue4m3_tEEEENS5_IJNS5_IJlSB_lEEENS4_6LayoutINS5_IJNS5_IJNS5_IJNSA_ILi32EEESC_EEEiEEENS5_IJNS5_IJNSA_ILi16EEESC_EEEiEEENS5_IJSB_iEEEEEENS5_IJSS_NS5_IJNS5_IJNSA_ILi0EEESB_EEENSA_ILi512EEEEEENS5_IJSV_iEEEEEEEEEEESK_S12_NS4_8TiledMMAINS4_8MMA_AtomIJNS4_17SM100_MMA_MXF4_SSISI_SI_fSJ_Li128ELi64ELi16ELNS4_4UMMA5MajorE0ELS17_0ELNS16_7ScaleInE0ELS18_0EEEEEENSM_INS5_IJSB_SB_SB_EEENS5_IJSV_SV_SV_EEEEENS5_IJNS4_10UnderscoreES1E_S1E_EEEEENS5_IJNS4_23SM90_TMA_LOAD_MULTICASTES1H_EEENS5_IJNS4_14ComposedLayoutINS4_7SwizzleILi2ELi4ELi3EEENS4_18smem_ptr_flag_bitsILi4EEENSM_INS5_IJNSA_ILi8EEESF_EEENS5_IJSF_SB_EEEEEEENSM_INS5_IJNS5_IJNS5_IJSO_SB_EEESR_EEESB_NS5_IJSB_NSA_ILi2EEEEEEEEENS5_IJNS5_IJNS5_IJSR_SX_EEESW_EEESV_NS5_IJSC_SX_EEEEEEEEEEEvNS4_8identityENS5_IJNS4_13SM90_TMA_LOADES25_EEES23_vS24_EENS_8epilogue10collective18CollectiveEpilogueINS28_23Sm100TmaWarpSpecializedILi3ELi2ELi32ELb1ELb0EEEJSH_NS5_IJNSM_ISF_SB_EENSM_ISN_SB_EEEEENS_10bfloat16_tESL_S2G_SL_NS28_6fusion15FusionCallbacksIS2C_NS2H_17LinearCombinationIS2G_fS2G_fLNS_15FloatRoundStyleE2EEESH_S2F_JEEENS4_5SM1004TMEM4LOAD26SM100_TMEM_LOAD_32dp32b32xES25_NS1J_IS1L_NS1M_ILi16EEENSM_INS5_IJS1O_SN_EEENS5_IJSN_SB_EEEEEEENS4_39AutoVectorizingCopyWithAssumedAlignmentILi128EEENS4_14SM90_TMA_STOREES2V_S2X_S2X_EEEvvEEEEvNT_6ParamsE) ;  /* 0xffffff6802fc7950 */ /* 0x000fea0003c3ffff */
        .weak           $__internal_2_$__cuda_sm10x_tcgen05_guardrail_trap_unallocated_columns_being_dealloced
        .type           $__internal_2_$__cuda_sm10x_tcgen05_guardrail_trap_unallocated_columns_being_dealloced,@function
        .size           $__internal_2_$__cuda_sm10x_tcgen05_guardrail_trap_unallocated_columns_being_dealloced,(.L_x_192 - $__internal_2_$__cuda_sm10x_tcgen05_guardrail_trap_unallocated_columns_being_dealloced)
$__internal_2_$__cuda_sm10x_tcgen05_guardrail_trap_unallocated_columns_being_dealloced:
[----:B------:R-:W-:Y:S05]  /*9410*/  BPT.TRAP 0x1 ;  /* 0x000000040000795c */ /* 0x000fea0000300000 */
[----:B------:R-:W-:-:S04]  /*9420*/  HFMA2 R3, -RZ, RZ, 0, 0 ;  /* 0x00000000ff037431 */ /* 0x000fc800000001ff */
[----:B------:R-:W-:Y:S05]  /*9430*/  RET.REL.NODEC R2 `(_ZN7cutlass13device_kernelINS_4gemm6kernel13GemmUniversalIN4cute5tupleIJiiiiEEENS1_10collective13CollectiveMmaINS1_46MainloopSm100TmaUmmaWarpSpecializedBlockScaledILi14ELi2ELi2ENS5_IJNS4_1CILi1EEENSA_ILi4EEESB_EEEEENS5_IJNSA_ILi128EEENSA_ILi64EEESF_EEENS5_IJNS_12float_e2m1_tENS_13float_ue4m3_tEEEENS5_IJNS5_IJlSB_lEEENS4_6LayoutINS5_IJNS5_IJNS5_IJNSA_ILi32EEESC_EEEiEEENS5_IJNS5_IJNSA_ILi16EEESC_EEEiEEENS5_IJSB_iEEEEEENS5_IJSS_NS5_IJNS5_IJNSA_ILi0EEESB_EEENSA_ILi512EEEEEENS5_IJSV_iEEEEEEEEEEESK_S12_NS4_8TiledMMAINS4_8MMA_AtomIJNS4_17SM100_MMA_MXF4_SSISI_SI_fSJ_Li128ELi64ELi16ELNS4_4UMMA5MajorE0ELS17_0ELNS16_7ScaleInE0ELS18_0EEEEEENSM_INS5_IJSB_SB_SB_EEENS5_IJSV_SV_SV_EEEEENS5_IJNS4_10UnderscoreES1E_S1E_EEEEENS5_IJNS4_23SM90_TMA_LOAD_MULTICASTES1H_EEENS5_IJNS4_14ComposedLayoutINS4_7SwizzleILi2ELi4ELi3EEENS4_18smem_ptr_flag_bitsILi4EEENSM_INS5_IJNSA_ILi8EEESF_EEENS5_IJSF_SB_EEEEEEENSM_INS5_IJNS5_IJNS5_IJSO_SB_EEESR_EEESB_NS5_IJSB_NSA_ILi2EEEEEEEEENS5_IJNS5_IJNS5_IJSR_SX_EEESW_EEESV_NS5_IJSC_SX_EEEEEEEEEEEvNS4_8identityENS5_IJNS4_13SM90_TMA_LOADES25_EEES23_vS24_EENS_8epilogue10collective18CollectiveEpilogueINS28_23Sm100TmaWarpSpecializedILi3ELi2ELi32ELb1ELb0EEEJSH_NS5_IJNSM_ISF_SB_EENSM_ISN_SB_EEEEENS_10bfloat16_tESL_S2G_SL_NS28_6fusion15FusionCallbacksIS2C_NS2H_17LinearCombinationIS2G_fS2G_fLNS_15FloatRoundStyleE2EEESH_S2F_JEEENS4_5SM1004TMEM4LOAD26SM100_TMEM_LOAD_32dp32b32xES25_NS1J_IS1L_NS1M_ILi16EEENSM_INS5_IJS1O_SN_EEENS5_IJSN_SB_EEEEEEENS4_39AutoVectorizingCopyWithAssumedAlignmentILi128EEENS4_14SM90_TMA_STOREES2V_S2X_S2X_EEEvvEEEEvNT_6ParamsE) ;  /* 0xffffff6802f07950 */ /* 0x000fea0003c3ffff */
.L_x_191:
[----:B------:R-:W-:-:S00]  /*9440*/  BRA `(.L_x_191) ;  /* 0xfffffffc00fc7947 */ /* 0x000fc0000383ffff */
[----:B------:R-:W-:-:S00]  /*9450*/  NOP ;  /* 0x0000000000007918 */ /* 0x000fc00000000000 */
        /* <DEDUP_REMOVED lines=10> */
.L_x_192:


//--------------------- .nv.global.init           --------------------------
	.section	.nv.global.init,"aw",@progbits
.nv.global.init:
	.type		$str$29,@object
	.size		$str$29,($str$30 - $str$29)
$str$29:
        /*0000*/ 	.byte	0x28, 0x61, 0x64, 0x64, 0x72, 0x65, 0x73, 0x73, 0x20, 0x26, 0x20, 0x6d, 0x61, 0x73, 0x6b, 0x29
        /*0010*/ 	.byte	0x20, 0x3d, 0x3d, 0x20, 0x30, 0x00
	.type		$str$30,@object
	.size		$str$30,($str$26 - $str$30)
$str$30:
        /*0016*/ 	.byte	0x2f, 0x74, 0x6d, 0x70, 0x2f, 0x63, 0x75, 0x74, 0x6c, 0x61, 0x73, 0x73, 0x5f, 0x73, 0x77, 0x65
        /*0026*/ 	.byte	0x65, 0x70, 0x5f, 0x73, 0x72, 0x63, 0x2f, 0x69, 0x6e, 0x63, 0x6c, 0x75, 0x64, 0x65, 0x2f, 0x63
        /*0036*/ 	.byte	0x75, 0x74, 0x65, 0x2f, 0x70, 0x6f, 0x69, 0x6e, 0x74, 0x65, 0x72, 0x5f, 0x66, 0x6c, 0x61, 0x67
        /*0046*/ 	.byte	0x67, 0x65, 0x64, 0x2e, 0x68, 0x70, 0x70, 0x00
	.type		$str$26,@object
	.size		$str$26,($str$25 - $str$26)
$str$26:
        /*004e*/ 	.byte	0x2f, 0x74, 0x6d, 0x70, 0x2f, 0x63, 0x75, 0x74, 0x6c, 0x61, 0x73, 0x73, 0x5f, 0x73, 0x77, 0x65
        /*005e*/ 	.byte	0x65, 0x70, 0x5f, 0x73, 0x72, 0x63, 0x2f, 0x69, 0x6e, 0x63, 0x6c, 0x75, 0x64, 0x65, 0x2f, 0x63
        /*006e*/ 	.byte	0x75, 0x74, 0x65, 0x2f, 0x61, 0x74, 0x6f, 0x6d, 0x2f, 0x63, 0x6f, 0x70, 0x79, 0x5f, 0x74, 0x72
        /*007e*/ 	.byte	0x61, 0x69, 0x74, 0x73, 0x5f, 0x73, 0x6d, 0x31, 0x30, 0x30, 0x2e, 0x68, 0x70, 0x70, 0x00
	.type		$str$25,@object
	.size		$str$25,(__unnamed_1 - $str$25)
$str$25:
        /*008d*/ 	.byte	0x28, 0x28, 0x75, 0x69, 0x6e, 0x74, 0x33, 0x32, 0x5f, 0x74, 0x28, 0x74, 0x68, 0x72, 0x65, 0x61
        /*009d*/ 	.byte	0x64, 0x49, 0x64, 0x78, 0x2e, 0x78, 0x29, 0x20, 0x2f, 0x20, 0x33, 0x32, 0x29, 0x20, 0x25, 0x20
        /*00ad*/ 	.byte	0x34, 0x29, 0x20, 0x3d, 0x3d, 0x20, 0x28, 0x28, 0x28, 0x74, 0x6d, 0x65, 0x6d, 0x5f, 0x61, 0x64
        /*00bd*/ 	.byte	0x64, 0x72, 0x20, 0x3e, 0x3e, 0x20, 0x31, 0x36, 0x29, 0x20, 0x2f, 0x20, 0x33, 0x32, 0x29, 0x20
        /*00cd*/ 	.byte	0x25, 0x20, 0x34, 0x29, 0x00
	.type		__unnamed_1,@object
	.size		__unnamed_1,(__unnamed_2 - __unnamed_1)
__unnamed_1:
        /*00d2*/ 	.byte	0x61, 0x75, 0x74, 0x6f, 0x20, 0x63, 0x75, 0x74, 0x65, 0x3a, 0x3a, 0x61, 0x73, 0x5f, 0x70, 0x6f
        /* <DEDUP_REMOVED lines=24> */
        /*0262*/ 	.byte	0x34, 0x30, 0x39, 0x36, 0x3e, 0x3e, 0x3e, 0x3e, 0x5d, 0x00
	.type		__unnamed_2,@object
	.size		__unnamed_2,(.L_2 - __unnamed_2)
__unnamed_2:
        /* <DEDUP_REMOVED lines=42> */
        /*050c*/ 	.byte	0x3e, 0x3e, 0x5d, 0x00
.L_2:


//--------------------- .nv.shared._ZN7cutlass13device_kernelINS_4gemm6kernel13GemmUniversalIN4cute5tupleIJiiiiEEENS1_10collective13CollectiveMmaINS1_46MainloopSm100TmaUmmaWarpSpecializedBlockScaledILi14ELi2ELi2ENS5_IJNS4_1CILi1EEENSA_ILi4EEESB_EEEEENS5_IJNSA_ILi128EEENSA_ILi64EEESF_EEENS5_IJNS_12float_e2m1_tENS_13float_ue4m3_tEEEENS5_IJNS5_IJlSB_lEEENS4_6LayoutINS5_IJNS5_IJNS5_IJNSA_ILi32EEESC_EEEiEEENS5_IJNS5_IJNSA_ILi16EEESC_EEEiEEENS5_IJSB_iEEEEEENS5_IJSS_NS5_IJNS5_IJNSA_ILi0EEESB_EEENSA_ILi512EEEEEENS5_IJSV_iEEEEEEEEEEESK_S12_NS4_8TiledMMAINS4_8MMA_AtomIJNS4_17SM100_MMA_MXF4_SSISI_SI_fSJ_Li128ELi64ELi16ELNS4_4UMMA5MajorE0ELS17_0ELNS16_7ScaleInE0ELS18_0EEEEEENSM_INS5_IJSB_SB_SB_EEENS5_IJSV_SV_SV_EEEEENS5_IJNS4_10UnderscoreES1E_S1E_EEEEENS5_IJNS4_23SM90_TMA_LOAD_MULTICASTES1H_EEENS5_IJNS4_14ComposedLayoutINS4_7SwizzleILi2ELi4ELi3EEENS4_18smem_ptr_flag_bitsILi4EEENSM_INS5_IJNSA_ILi8EEESF_EEENS5_IJSF_SB_EEEEEEENSM_INS5_IJNS5_IJNS5_IJSO_SB_EEESR_EEESB_NS5_IJSB_NSA_ILi2EEEEEEEEENS5_IJNS5_IJNS5_IJSR_SX_EEESW_EEESV_NS5_IJSC_SX_EEEEEEEEEEEvNS4_8identityENS5_IJNS4_13SM90_TMA_LOADES25_EEES23_vS24_EENS_8epilogue10collective18CollectiveEpilogueINS28_23Sm100TmaWarpSpecializedILi3ELi2ELi32ELb1ELb0EEEJSH_NS5_IJNSM_ISF_SB_EENSM_ISN_SB_EEEEENS_10bfloat16_tESL_S2G_SL_NS28_6fusion15FusionCallbacksIS2C_NS2H_17LinearCombinationIS2G_fS2G_fLNS_15FloatRoundStyleE2EEESH_S2F_JEEENS4_5SM1004TMEM4LOAD26SM100_TMEM_LOAD_32dp32b32xES25_NS1J_IS1L_NS1M_ILi16EEENSM_INS5_IJS1O_SN_EEENS5_IJSN_SB_EEEEEEENS4_39AutoVectorizingCopyWithAssumedAlignmentILi128EEENS4_14SM90_TMA_STOREES2V_S2X_S2X_EEEvvEEEEvNT_6ParamsE --------------------------
	.section	.nv.shared._ZN7cutlass13device_kernelINS_4gemm6kernel13GemmUniversalIN4cute5tupleIJiiiiEEENS1_10collective13CollectiveMmaINS1_46MainloopSm100TmaUmmaWarpSpecializedBlockScaledILi14ELi2ELi2ENS5_IJNS4_1CILi1EEENSA_ILi4EEESB_EEEEENS5_IJNSA_ILi128EEENSA_ILi64EEESF_EEENS5_IJNS_12float_e2m1_tENS_13float_ue4m3_tEEEENS5_IJNS5_IJlSB_lEEENS4_6LayoutINS5_IJNS5_IJNS5_IJNSA_ILi32EEESC_EEEiEEENS5_IJNS5_IJNSA_ILi16EEESC_EEEiEEENS5_IJSB_iEEEEEENS5_IJSS_NS5_IJNS5_IJNSA_ILi0EEESB_EEENSA_ILi512EEEEEENS5_IJSV_iEEEEEEEEEEESK_S12_NS4_8TiledMMAINS4_8MMA_AtomIJNS4_17SM100_MMA_MXF4_SSISI_SI_fSJ_Li128ELi64ELi16ELNS4_4UMMA5MajorE0ELS17_0ELNS16_7ScaleInE0ELS18_0EEEEEENSM_INS5_IJSB_SB_SB_EEENS5_IJSV_SV_SV_EEEEENS5_IJNS4_10UnderscoreES1E_S1E_EEEEENS5_IJNS4_23SM90_TMA_LOAD_MULTICASTES1H_EEENS5_IJNS4_14ComposedLayoutINS4_7SwizzleILi2ELi4ELi3EEENS4_18smem_ptr_flag_bitsILi4EEENSM_INS5_IJNSA_ILi8EEESF_EEENS5_IJSF_SB_EEEEEEENSM_INS5_IJNS5_IJNS5_IJSO_SB_EEESR_EEESB_NS5_IJSB_NSA_ILi2EEEEEEEEENS5_IJNS5_IJNS5_IJSR_SX_EEESW_EEESV_NS5_IJSC_SX_EEEEEEEEEEEvNS4_8identityENS5_IJNS4_13SM90_TMA_LOADES25_EEES23_vS24_EENS_8epilogue10collective18CollectiveEpilogueINS28_23Sm100TmaWarpSpecializedILi3ELi2ELi32ELb1ELb0EEEJSH_NS5_IJNSM_ISF_SB_EENSM_ISN_SB_EEEEENS_10bfloat16_tESL_S2G_SL_NS28_6fusion15FusionCallbacksIS2C_NS2H_17LinearCombinationIS2G_fS2G_fLNS_15FloatRoundStyleE2EEESH_S2F_JEEENS4_5SM1004TMEM4LOAD26SM100_TMEM_LOAD_32dp32b32xES25_NS1J_IS1L_NS1M_ILi16EEENSM_INS5_IJS1O_SN_EEENS5_IJSN_SB_EEEEEEENS4_39AutoVectorizingCopyWithAssumedAlignmentILi128EEENS4_14SM90_TMA_STOREES2V_S2X_S2X_EEEvvEEEEvNT_6ParamsE,"aw",@nobits
	.sectionflags	@""
	.align	16
	.zero		1024


//--------------------- .nv.shared.reserved.0     --------------------------
	.section	.nv.shared.reserved.0,"aw",@nobits
	.weak		__nv_reservedSMEM_offset_0_alias
	.size		__nv_reservedSMEM_offset_0_alias, 0, 64
	.other		__nv_reservedSMEM_offset_0_alias,@"STO_CUDA_RESERVED_SHARED STV_DEFAULT"
__nv_reservedSMEM_offset_0_alias:
	.zero		0
.nv.shared.reserved.0:
	.zero		64
	.weak		__nv_reservedSMEM_tcgen05_partition
	.type		__nv_reservedSMEM_tcgen05_partition,@object
	.size		__nv_reservedSMEM_tcgen05_partition,(.L_0 - __nv_reservedSMEM_tcgen05_partition)
__nv_reservedSMEM_tcgen05_partition:
	.zero		32
.L_0:


//--------------------- .nv.global                --------------------------
	.section	.nv.global,"aw",@nobits
.nv.global:
	.type		_ZN40_INTERNAL_3668cd8d_4_k_cu_1c073a2c_370534cute1_E,@object
	.size		_ZN40_INTERNAL_3668cd8d_4_k_cu_1c073a2c_370534cute1_E,(_ZN40_INTERNAL_3668cd8d_4_k_cu_1c073a2c_370534cuda3std3__45__cpo6cbeginE - _ZN40_INTERNAL_3668cd8d_4_k_cu_1c073a2c_370534cute1_E)
_ZN40_INTERNAL_3668cd8d_4_k_cu_1c073a2c_370534cute1_E:
	.zero		1
	.type		_ZN40_INTERNAL_3668cd8d_4_k_cu_1c073a2c_370534cuda3std3__45__cpo6cbeginE,@object
	.size		_ZN40_INTERNAL_3668cd8d_4_k_cu_1c073a2c_370534cuda3std3__45__cpo6cbeginE,(_ZN40_INTERNAL_3668cd8d_4_k_cu_1c073a2c_370534cuda3std3__48in_placeE - _ZN40_INTERNAL_3668cd8d_4_k_cu_1c073a2c_370534cuda3std3__45__cpo6cbeginE)
_ZN40_INTERNAL_3668cd8d_4_k_cu_1c073a2c_370534cuda3std3__45__cpo6cbeginE:
	.zero		1
	.type		_ZN40_INTERNAL_3668cd8d_4_k_cu_1c073a2c_370534cuda3std3__48in_placeE,@object
	.size		_ZN40_INTERNAL_3668cd8d_4_k_cu_1c073a2c_370534cuda3std3__48in_placeE,(_ZN40_INTERNAL_3668cd8d_4_k_cu_1c073a2c_370534cuda3std6ranges3__45__cpo9iter_moveE - _ZN40_INTERNAL_3668cd8d_4_k_cu_1c073a2c_370534cuda3std3__48in_placeE)
_ZN40_INTERNAL_3668cd8d_4_k_cu_1c073a2c_370534cuda3std3__48in_placeE:
	.zero		1
	.type		_ZN40_INTERNAL_3668cd8d_4_k_cu_1c073a2c_370534cuda3std6ranges3__45__cpo9iter_moveE,@object
	.size		_ZN40_INTERNAL_3668cd8d_4_k_cu_1c073a2c_370534cuda3std6ranges3__45__cpo9iter_moveE,(_ZN40_INTERNAL_3668cd8d_4_k_cu_1c073a2c_370534cuda3std3__45__cpo5beginE - _ZN40_INTERNAL_3668cd8d_4_k_cu_1c073a2c_370534cuda3std6ranges3__45__cpo9iter_moveE)
_ZN40_INTERNAL_3668cd8d_4_k_cu_1c073a2c_370534cuda3std6ranges3__45__cpo9iter_moveE:
	.zero		1
	.type		_ZN40_INTERNAL_3668cd8d_4_k_cu_1c073a2c_370534cuda3std3__45__cpo5beginE,@object
	.size		_ZN40_INTERNAL_3668cd8d_4_k_cu_1c073a2c_370534cuda3std3__45__cpo5beginE,(_ZN40_INTERNAL_3668cd8d_4_k_cu_1c073a2c_370534cuda3std3__442_GLOBAL__N__3668cd8d_4_k_cu_1c073a2c_370536ignoreE - _ZN40_INTERNAL_3668cd8d_4_k_cu_1c073a2c_370534cuda3std3__45__cpo5beginE)
_ZN40_INTERNAL_3668cd8d_4_k_cu_1c073a2c_370534cuda3std3__45__cpo5beginE:
	.zero		1
	.type		_ZN40_INTERNAL_3668cd8d_4_k_cu_1c073a2c_370534cuda3std3__442_GLOBAL__N__3668cd8d_4_k_cu_1c073a2c_370536ignoreE,@object
	.size		_ZN40_INTERNAL_3668cd8d_4_k_cu_1c073a2c_370534cuda3std3__442_GLOBAL__N__3668cd8d_4_k_cu_1c073a2c_370536ignoreE,(_ZN40_INTERNAL_3668cd8d_4_k_cu_1c073a2c_370534cute7productE - _ZN40_INTERNAL_3668cd8d_4_k_cu_1c073a2c_370534cuda3std3__442_GLOBAL__N__3668cd8d_4_k_cu_1c073a2c_370536ignoreE)
_ZN40_INTERNAL_3668cd8d_4_k_cu_1c073a2c_370534cuda3std3__442_GLOBAL__N__3668cd8d_4_k_cu_1c073a2c_370536ignoreE:
	.zero		1
	.type		_ZN40_INTERNAL_3668cd8d_4_k_cu_1c073a2c_370534cute7productE,@object
	.size		_ZN40_INTERNAL_3668cd8d_4_k_cu_1c073a2c_370534cute7productE,(_ZN40_INTERNAL_3668cd8d_4_k_cu_1c073a2c_370534cuda3std3__45__cpo3endE - _ZN40_INTERNAL_3668cd8d_4_k_cu_1c073a2c_370534cute7productE)
_ZN40_INTERNAL_3668cd8d_4_k_cu_1c073a2c_370534cute7productE:
	.zero		1
	.type		_ZN40_INTERNAL_3668cd8d_4_k_cu_1c073a2c_370534cuda3std3__45__cpo3endE,@object
	.size		_ZN40_INTERNAL_3668cd8d_4_k_cu_1c073a2c_370534cuda3std3__45__cpo3endE,(_ZN40_INTERNAL_3668cd8d_4_k_cu_1c073a2c_370534cuda3std3__419piecewise_constructE - _ZN40_INTERNAL_3668cd8d_4_k_cu_1c073a2c_370534cuda3std3__45__cpo3endE)
_ZN40_INTERNAL_3668cd8d_4_k_cu_1c073a2c_370534cuda3std3__45__cpo3endE:
	.zero		1
	.type		_ZN40_INTERNAL_3668cd8d_4_k_cu_1c073a2c_370534cuda3std3__419piecewise_constructE,@object
	.size		_ZN40_INTERNAL_3668cd8d_4_k_cu_1c073a2c_370534cuda3std3__419piecewise_constructE,(_ZN40_INTERNAL_3668cd8d_4_k_cu_1c073a2c_370534cuda3std3__45__cpo4cendE - _ZN40_INTERNAL_3668cd8d_4_k_cu_1c073a2c_370534cuda3std3__419piecewise_constructE)
_ZN40_INTERNAL_3668cd8d_4_k_cu_1c073a2c_370534cuda3std3__419piecewise_constructE:
	.zero		1
	.type		_ZN40_INTERNAL_3668cd8d_4_k_cu_1c073a2c_370534cuda3std3__45__cpo4cendE,@object
	.size		_ZN40_INTERNAL_3668cd8d_4_k_cu_1c073a2c_370534cuda3std3__45__cpo4cendE,(_ZN40_INTERNAL_3668cd8d_4_k_cu_1c073a2c_370534cuda3std6ranges3__45__cpo4swapE - _ZN40_INTERNAL_3668cd8d_4_k_cu_1c073a2c_370534cuda3std3__45__cpo4cendE)
_ZN40_INTERNAL_3668cd8d_4_k_cu_1c073a2c_370534cuda3std3__45__cpo4cendE:
	.zero		1
	.type		_ZN40_INTERNAL_3668cd8d_4_k_cu_1c073a2c_370534cuda3std6ranges3__45__cpo4swapE,@object
	.size		_ZN40_INTERNAL_3668cd8d_4_k_cu_1c073a2c_370534cuda3std6ranges3__45__cpo4swapE,(.L_10 - _ZN40_INTERNAL_3668cd8d_4_k_cu_1c073a2c_370534cuda3std6ranges3__45__cpo4swapE)
_ZN40_INTERNAL_3668cd8d_4_k_cu_1c073a2c_370534cuda3std6ranges3__45__cpo4swapE:
	.zero		1
.L_10:


//--------------------- .nv.constant0._ZN7cutlass13device_kernelINS_4gemm6kernel13GemmUniversalIN4cute5tupleIJiiiiEEENS1_10collective13CollectiveMmaINS1_46MainloopSm100TmaUmmaWarpSpecializedBlockScaledILi14ELi2ELi2ENS5_IJNS4_1CILi1EEENSA_ILi4EEESB_EEEEENS5_IJNSA_ILi128EEENSA_ILi64EEESF_EEENS5_IJNS_12float_e2m1_tENS_13float_ue4m3_tEEEENS5_IJNS5_IJlSB_lEEENS4_6LayoutINS5_IJNS5_IJNS5_IJNSA_ILi32EEESC_EEEiEEENS5_IJNS5_IJNSA_ILi16EEESC_EEEiEEENS5_IJSB_iEEEEEENS5_IJSS_NS5_IJNS5_IJNSA_ILi0EEESB_EEENSA_ILi512EEEEEENS5_IJSV_iEEEEEEEEEEESK_S12_NS4_8TiledMMAINS4_8MMA_AtomIJNS4_17SM100_MMA_MXF4_SSISI_SI_fSJ_Li128ELi64ELi16ELNS4_4UMMA5MajorE0ELS17_0ELNS16_7ScaleInE0ELS18_0EEEEEENSM_INS5_IJSB_SB_SB_EEENS5_IJSV_SV_SV_EEEEENS5_IJNS4_10UnderscoreES1E_S1E_EEEEENS5_IJNS4_23SM90_TMA_LOAD_MULTICASTES1H_EEENS5_IJNS4_14ComposedLayoutINS4_7SwizzleILi2ELi4ELi3EEENS4_18smem_ptr_flag_bitsILi4EEENSM_INS5_IJNSA_ILi8EEESF_EEENS5_IJSF_SB_EEEEEEENSM_INS5_IJNS5_IJNS5_IJSO_SB_EEESR_EEESB_NS5_IJSB_NSA_ILi2EEEEEEEEENS5_IJNS5_IJNS5_IJSR_SX_EEESW_EEESV_NS5_IJSC_SX_EEEEEEEEEEEvNS4_8identityENS5_IJNS4_13SM90_TMA_LOADES25_EEES23_vS24_EENS_8epilogue10collective18CollectiveEpilogueINS28_23Sm100TmaWarpSpecializedILi3ELi2ELi32ELb1ELb0EEEJSH_NS5_IJNSM_ISF_SB_EENSM_ISN_SB_EEEEENS_10bfloat16_tESL_S2G_SL_NS28_6fusion15FusionCallbacksIS2C_NS2H_17LinearCombinationIS2G_fS2G_fLNS_15FloatRoundStyleE2EEESH_S2F_JEEENS4_5SM1004TMEM4LOAD26SM100_TMEM_LOAD_32dp32b32xES25_NS1J_IS1L_NS1M_ILi16EEENSM_INS5_IJS1O_SN_EEENS5_IJSN_SB_EEEEEEENS4_39AutoVectorizingCopyWithAssumedAlignmentILi128EEENS4_14SM90_TMA_STOREES2V_S2X_S2X_EEEvvEEEEvNT_6ParamsE --------------------------
	.section	.nv.constant0._ZN7cutlass13device_kernelINS_4gemm6kernel13GemmUniversalIN4cute5tupleIJiiiiEEENS1_10collective13CollectiveMmaINS1_46MainloopSm100TmaUmmaWarpSpecializedBlockScaledILi14ELi2ELi2ENS5_IJNS4_1CILi1EEENSA_ILi4EEESB_EEEEENS5_IJNSA_ILi128EEENSA_ILi64EEESF_EEENS5_IJNS_12float_e2m1_tENS_13float_ue4m3_tEEEENS5_IJNS5_IJlSB_lEEENS4_6LayoutINS5_IJNS5_IJNS5_IJNSA_ILi32EEESC_EEEiEEENS5_IJNS5_IJNSA_ILi16EEESC_EEEiEEENS5_IJSB_iEEEEEENS5_IJSS_NS5_IJNS5_IJNSA_ILi0EEESB_EEENSA_ILi512EEEEEENS5_IJSV_iEEEEEEEEEEESK_S12_NS4_8TiledMMAINS4_8MMA_AtomIJNS4_17SM100_MMA_MXF4_SSISI_SI_fSJ_Li128ELi64ELi16ELNS4_4UMMA5MajorE0ELS17_0ELNS16_7ScaleInE0ELS18_0EEEEEENSM_INS5_IJSB_SB_SB_EEENS5_IJSV_SV_SV_EEEEENS5_IJNS4_10UnderscoreES1E_S1E_EEEEENS5_IJNS4_23SM90_TMA_LOAD_MULTICASTES1H_EEENS5_IJNS4_14ComposedLayoutINS4_7SwizzleILi2ELi4ELi3EEENS4_18smem_ptr_flag_bitsILi4EEENSM_INS5_IJNSA_ILi8EEESF_EEENS5_IJSF_SB_EEEEEEENSM_INS5_IJNS5_IJNS5_IJSO_SB_EEESR_EEESB_NS5_IJSB_NSA_ILi2EEEEEEEEENS5_IJNS5_IJNS5_IJSR_SX_EEESW_EEESV_NS5_IJSC_SX_EEEEEEEEEEEvNS4_8identityENS5_IJNS4_13SM90_TMA_LOADES25_EEES23_vS24_EENS_8epilogue10collective18CollectiveEpilogueINS28_23Sm100TmaWarpSpecializedILi3ELi2ELi32ELb1ELb0EEEJSH_NS5_IJNSM_ISF_SB_EENSM_ISN_SB_EEEEENS_10bfloat16_tESL_S2G_SL_NS28_6fusion15FusionCallbacksIS2C_NS2H_17LinearCombinationIS2G_fS2G_fLNS_15FloatRoundStyleE2EEESH_S2F_JEEENS4_5SM1004TMEM4LOAD26SM100_TMEM_LOAD_32dp32b32xES25_NS1J_IS1L_NS1M_ILi16EEENSM_INS5_IJS1O_SN_EEENS5_IJSN_SB_EEEEEEENS4_39AutoVectorizingCopyWithAssumedAlignmentILi128EEENS4_14SM90_TMA_STOREES2V_S2X_S2X_EEEvvEEEEvNT_6ParamsE,"a",@progbits
	.sectionflags	@""
	.align	4
.nv.constant0._ZN7cutlass13device_kernelINS_4gemm6kernel13GemmUniversalIN4cute5tupleIJiiiiEEENS1_10collective13CollectiveMmaINS1_46MainloopSm100TmaUmmaWarpSpecializedBlockScaledILi14ELi2ELi2ENS5_IJNS4_1CILi1EEENSA_ILi4EEESB_EEEEENS5_IJNSA_ILi128EEENSA_ILi64EEESF_EEENS5_IJNS_12float_e2m1_tENS_13float_ue4m3_tEEEENS5_IJNS5_IJlSB_lEEENS4_6LayoutINS5_IJNS5_IJNS5_IJNSA_ILi32EEESC_EEEiEEENS5_IJNS5_IJNSA_ILi16EEESC_EEEiEEENS5_IJSB_iEEEEEENS5_IJSS_NS5_IJNS5_IJNSA_ILi0EEESB_EEENSA_ILi512EEEEEENS5_IJSV_iEEEEEEEEEEESK_S12_NS4_8TiledMMAINS4_8MMA_AtomIJNS4_17SM100_MMA_MXF4_SSISI_SI_fSJ_Li128ELi64ELi16ELNS4_4UMMA5MajorE0ELS17_0ELNS16_7ScaleInE0ELS18_0EEEEEENSM_INS5_IJSB_SB_SB_EEENS5_IJSV_SV_SV_EEEEENS5_IJNS4_10UnderscoreES1E_S1E_EEEEENS5_IJNS4_23SM90_TMA_LOAD_MULTICASTES1H_EEENS5_IJNS4_14ComposedLayoutINS4_7SwizzleILi2ELi4ELi3EEENS4_18smem_ptr_flag_bitsILi4EEENSM_INS5_IJNSA_ILi8EEESF_EEENS5_IJSF_SB_EEEEEEENSM_INS5_IJNS5_IJNS5_IJSO_SB_EEESR_EEESB_NS5_IJSB_NSA_ILi2EEEEEEEEENS5_IJNS5_IJNS5_IJSR_SX_EEESW_EEESV_NS5_IJSC_SX_EEEEEEEEEEEvNS4_8identityENS5_IJNS4_13SM90_TMA_LOADES25_EEES23_vS24_EENS_8epilogue10collective18CollectiveEpilogueINS28_23Sm100TmaWarpSpecializedILi3ELi2ELi32ELb1ELb0EEEJSH_NS5_IJNSM_ISF_SB_EENSM_ISN_SB_EEEEENS_10bfloat16_tESL_S2G_SL_NS28_6fusion15FusionCallbacksIS2C_NS2H_17LinearCombinationIS2G_fS2G_fLNS_15FloatRoundStyleE2EEESH_S2F_JEEENS4_5SM1004TMEM4LOAD26SM100_TMEM_LOAD_32dp32b32xES25_NS1J_IS1L_NS1M_ILi16EEENSM_INS5_IJS1O_SN_EEENS5_IJSN_SB_EEEEEEENS4_39AutoVectorizingCopyWithAssumedAlignmentILi128EEENS4_14SM90_TMA_STOREES2V_S2X_S2X_EEEvvEEEEvNT_6ParamsE:
	.zero		3968


//--------------------- SYMBOLS --------------------------

	.type		.nv.reservedSmem.offset0,@object
	.size		.nv.reservedSmem.offset0,0x4
	.type		.nv.reservedSmem.cap,@object
	.size		.nv.reservedSmem.cap,0x4
	.type		__assertfail,@function
